	.target	sm_100a

	.elftype	@"ET_EXEC"


//--------------------- .note.nv.tkinfo           --------------------------
	.section	.note.nv.tkinfo,"",@"SHT_NOTE"
	.sectionflags	@"SHF_NOTE_NV_TKINFO"
	.tkinfo
        /*0018*/ 	.word	0x00000002
        /*0030*/ 	.string	""
        /*0030*/ 	.string	"ptxas"
        /*0030*/ 	.string	"Cuda compilation tools, release 13.0, V13.0.88"
        /*0030*/ 	.string	"Build cuda_13.0.r13.0/compiler.36424714_0"
        /*0030*/ 	.string	"-arch sm_100a -m 64 "



//--------------------- .note.nv.cuinfo           --------------------------
	.section	.note.nv.cuinfo,"",@"SHT_NOTE"
	.sectionflags	@"SHF_NOTE_NV_CUINFO"
        /*0018*/ 	.short	0x0002
        /*001a*/ 	.short	0x0064
        /*001c*/ 	.short	0x0082
	.zero		2


//--------------------- .nv.info                  --------------------------
	.section	.nv.info,"",@"SHT_CUDA_INFO"
	.align	4


	//----- nvinfo : EIATTR_REGCOUNT
	.align		4
        /*0000*/ 	.byte	0x04, 0x2f
        /*0002*/ 	.short	(.L_12 - .L_11)
	.align		4
.L_11:
        /*0004*/ 	.word	index@(_ZN7cutlass13device_kernelIN5flash11enable_sm90INS1_16FlashAttnFwdSm90INS1_25CollectiveMainloopFwdSm90ILi2EN4cute5tupleIJNS5_1CILi1EEES8_S8_EEENS6_IJNS7_ILi64EEESA_SA_EEELi512ENS_6half_tEfNS_4arch4Sm90ELb1ELb0ELb1ELb1ELb1ELb1ELb1ELb0ELb0ELb1ELb0ELb0EEENS1_21CollectiveEpilogueFwdINS6_IJSA_NS7_ILi512EEESA_EEES9_SC_SE_Li256ELb1ELb1ELb0ELb0EEENS1_36VarlenDynamicPersistentTileSchedulerILi64ELi64ELi256ELi128ELb0ELb1ELb1ELb1ELb1ELb1EEEEEEEEEvNT_6ParamsE)
        /*0008*/ 	.word	0x00000004


	//----- nvinfo : EIATTR_FRAME_SIZE
	.align		4
.L_12:
        /*000c*/ 	.byte	0x04, 0x11
        /*000e*/ 	.short	(.L_14 - .L_13)
	.align		4
.L_13:
        /*0010*/ 	.word	index@(_ZN7cutlass13device_kernelIN5flash11enable_sm90INS1_16FlashAttnFwdSm90INS1_25CollectiveMainloopFwdSm90ILi2EN4cute5tupleIJNS5_1CILi1EEES8_S8_EEENS6_IJNS7_ILi64EEESA_SA_EEELi512ENS_6half_tEfNS_4arch4Sm90ELb1ELb0ELb1ELb1ELb1ELb1ELb1ELb0ELb0ELb1ELb0ELb0EEENS1_21CollectiveEpilogueFwdINS6_IJSA_NS7_ILi512EEESA_EEES9_SC_SE_Li256ELb1ELb1ELb0ELb0EEENS1_36VarlenDynamicPersistentTileSchedulerILi64ELi64ELi256ELi128ELb0ELb1ELb1ELb1ELb1ELb1EEEEEEEEEvNT_6ParamsE)
        /*0014*/ 	.word	0x00000000


	//----- nvinfo : EIATTR_REGCOUNT
	.align		4
.L_14:
        /*0018*/ 	.byte	0x04, 0x2f
        /*001a*/ 	.short	(.L_16 - .L_15)
	.align		4
.L_15:
        /*001c*/ 	.word	index@(_ZN7cutlass13device_kernelIN5flash11enable_sm90INS1_16FlashAttnFwdSm90INS1_25CollectiveMainloopFwdSm90ILi2EN4cute5tupleIJNS5_1CILi1EEES8_S8_EEENS6_IJNS7_ILi64EEESA_SA_EEELi512ENS_6half_tEfNS_4arch4Sm90ELb1ELb0ELb1ELb1ELb1ELb0ELb1ELb0ELb0ELb1ELb0ELb0EEENS1_21CollectiveEpilogueFwdINS6_IJSA_NS7_ILi512EEESA_EEES9_SC_SE_Li256ELb1ELb1ELb0ELb0EEENS1_36VarlenDynamicPersistentTileSchedulerILi64ELi64ELi256ELi128ELb0ELb1ELb1ELb1ELb1ELb1EEEEEEEEEvNT_6ParamsE)
        /*0020*/ 	.word	0x00000004


	//----- nvinfo : EIATTR_FRAME_SIZE
	.align		4
.L_16:
        /*0024*/ 	.byte	0x04, 0x11
        /*0026*/ 	.short	(.L_18 - .L_17)
	.align		4
.L_17:
        /*0028*/ 	.word	index@(_ZN7cutlass13device_kernelIN5flash11enable_sm90INS1_16FlashAttnFwdSm90INS1_25CollectiveMainloopFwdSm90ILi2EN4cute5tupleIJNS5_1CILi1EEES8_S8_EEENS6_IJNS7_ILi64EEESA_SA_EEELi512ENS_6half_tEfNS_4arch4Sm90ELb1ELb0ELb1ELb1ELb1ELb0ELb1ELb0ELb0ELb1ELb0ELb0EEENS1_21CollectiveEpilogueFwdINS6_IJSA_NS7_ILi512EEESA_EEES9_SC_SE_Li256ELb1ELb1ELb0ELb0EEENS1_36VarlenDynamicPersistentTileSchedulerILi64ELi64ELi256ELi128ELb0ELb1ELb1ELb1ELb1ELb1EEEEEEEEEvNT_6ParamsE)
        /*002c*/ 	.word	0x00000000


	//----- nvinfo : EIATTR_REGCOUNT
	.align		4
.L_18:
        /*0030*/ 	.byte	0x04, 0x2f
        /*0032*/ 	.short	(.L_20 - .L_19)
	.align		4
.L_19:
        /*0034*/ 	.word	index@(_ZN7cutlass13device_kernelIN5flash11enable_sm90INS1_16FlashAttnFwdSm90INS1_25CollectiveMainloopFwdSm90ILi2EN4cute5tupleIJNS5_1CILi1EEES8_S8_EEENS6_IJNS7_ILi64EEESA_SA_EEELi512ENS_6half_tEfNS_4arch4Sm90ELb1ELb0ELb1ELb1ELb1ELb1ELb0ELb0ELb0ELb1ELb0ELb0EEENS1_21CollectiveEpilogueFwdINS6_IJSA_NS7_ILi512EEESA_EEES9_SC_SE_Li256ELb1ELb1ELb0ELb0EEENS1_36VarlenDynamicPersistentTileSchedulerILi64ELi64ELi256ELi128ELb0ELb1ELb1ELb1ELb1ELb1EEEEEEEEEvNT_6ParamsE)
        /*0038*/ 	.word	0x00000004


	//----- nvinfo : EIATTR_FRAME_SIZE
	.align		4
.L_20:
        /*003c*/ 	.byte	0x04, 0x11
        /*003e*/ 	.short	(.L_22 - .L_21)
	.align		4
.L_21:
        /*0040*/ 	.word	index@(_ZN7cutlass13device_kernelIN5flash11enable_sm90INS1_16FlashAttnFwdSm90INS1_25CollectiveMainloopFwdSm90ILi2EN4cute5tupleIJNS5_1CILi1EEES8_S8_EEENS6_IJNS7_ILi64EEESA_SA_EEELi512ENS_6half_tEfNS_4arch4Sm90ELb1ELb0ELb1ELb1ELb1ELb1ELb0ELb0ELb0ELb1ELb0ELb0EEENS1_21CollectiveEpilogueFwdINS6_IJSA_NS7_ILi512EEESA_EEES9_SC_SE_Li256ELb1ELb1ELb0ELb0EEENS1_36VarlenDynamicPersistentTileSchedulerILi64ELi64ELi256ELi128ELb0ELb1ELb1ELb1ELb1ELb1EEEEEEEEEvNT_6ParamsE)
        /*0044*/ 	.word	0x00000000


	//----- nvinfo : EIATTR_REGCOUNT
	.align		4
.L_22:
        /*0048*/ 	.byte	0x04, 0x2f
        /*004a*/ 	.short	(.L_24 - .L_23)
	.align		4
.L_23:
        /*004c*/ 	.word	index@(_ZN7cutlass13device_kernelIN5flash11enable_sm90INS1_16FlashAttnFwdSm90INS1_25CollectiveMainloopFwdSm90ILi2EN4cute5tupleIJNS5_1CILi1EEES8_S8_EEENS6_IJNS7_ILi64EEESA_SA_EEELi512ENS_6half_tEfNS_4arch4Sm90ELb1ELb0ELb1ELb1ELb1ELb0ELb0ELb0ELb0ELb1ELb0ELb0EEENS1_21CollectiveEpilogueFwdINS6_IJSA_NS7_ILi512EEESA_EEES9_SC_SE_Li256ELb1ELb1ELb0ELb0EEENS1_36VarlenDynamicPersistentTileSchedulerILi64ELi64ELi256ELi128ELb0ELb1ELb1ELb1ELb1ELb1EEEEEEEEEvNT_6ParamsE)
        /*0050*/ 	.word	0x00000004


	//----- nvinfo : EIATTR_FRAME_SIZE
	.align		4
.L_24:
        /*0054*/ 	.byte	0x04, 0x11
        /*0056*/ 	.short	(.L_26 - .L_25)
	.align		4
.L_25:
        /*0058*/ 	.word	index@(_ZN7cutlass13device_kernelIN5flash11enable_sm90INS1_16FlashAttnFwdSm90INS1_25CollectiveMainloopFwdSm90ILi2EN4cute5tupleIJNS5_1CILi1EEES8_S8_EEENS6_IJNS7_ILi64EEESA_SA_EEELi512ENS_6half_tEfNS_4arch4Sm90ELb1ELb0ELb1ELb1ELb1ELb0ELb0ELb0ELb0ELb1ELb0ELb0EEENS1_21CollectiveEpilogueFwdINS6_IJSA_NS7_ILi512EEESA_EEES9_SC_SE_Li256ELb1ELb1ELb0ELb0EEENS1_36VarlenDynamicPersistentTileSchedulerILi64ELi64ELi256ELi128ELb0ELb1ELb1ELb1ELb1ELb1EEEEEEEEEvNT_6ParamsE)
        /*005c*/ 	.word	0x00000000


	//----- nvinfo : EIATTR_REGCOUNT
	.align		4
.L_26:
        /*0060*/ 	.byte	0x04, 0x2f
        /*0062*/ 	.short	(.L_28 - .L_27)
	.align		4
.L_27:
        /*0064*/ 	.word	index@(_ZN7cutlass13device_kernelIN5flash11enable_sm90INS1_16FlashAttnFwdSm90INS1_25CollectiveMainloopFwdSm90ILi2EN4cute5tupleIJNS5_1CILi1EEES8_S8_EEENS6_IJNS7_ILi64EEESA_SA_EEELi512ENS_6half_tEfNS_4arch4Sm90ELb1ELb0ELb1ELb0ELb1ELb0ELb1ELb0ELb0ELb1ELb0ELb0EEENS1_21CollectiveEpilogueFwdINS6_IJSA_NS7_ILi512EEESA_EEES9_SC_SE_Li256ELb0ELb1ELb0ELb0EEENS1_30DynamicPersistentTileSchedulerILi256ELi128ELb0ELb1ELb1EEEEEEEEEvNT_6ParamsE)
        /*0068*/ 	.word	0x00000004


	//----- nvinfo : EIATTR_FRAME_SIZE
	.align		4
.L_28:
        /*006c*/ 	.byte	0x04, 0x11
        /*006e*/ 	.short	(.L_30 - .L_29)
	.align		4
.L_29:
        /*0070*/ 	.word	index@(_ZN7cutlass13device_kernelIN5flash11enable_sm90INS1_16FlashAttnFwdSm90INS1_25CollectiveMainloopFwdSm90ILi2EN4cute5tupleIJNS5_1CILi1EEES8_S8_EEENS6_IJNS7_ILi64EEESA_SA_EEELi512ENS_6half_tEfNS_4arch4Sm90ELb1ELb0ELb1ELb0ELb1ELb0ELb1ELb0ELb0ELb1ELb0ELb0EEENS1_21CollectiveEpilogueFwdINS6_IJSA_NS7_ILi512EEESA_EEES9_SC_SE_Li256ELb0ELb1ELb0ELb0EEENS1_30DynamicPersistentTileSchedulerILi256ELi128ELb0ELb1ELb1EEEEEEEEEvNT_6ParamsE)
        /*0074*/ 	.word	0x00000000


	//----- nvinfo : EIATTR_REGCOUNT
	.align		4
.L_30:
        /*0078*/ 	.byte	0x04, 0x2f
        /*007a*/ 	.short	(.L_32 - .L_31)
	.align		4
.L_31:
        /*007c*/ 	.word	index@(_ZN7cutlass13device_kernelIN5flash11enable_sm90INS1_16FlashAttnFwdSm90INS1_25CollectiveMainloopFwdSm90ILi2EN4cute5tupleIJNS5_1CILi1EEES8_S8_EEENS6_IJNS7_ILi64EEESA_SA_EEELi512ENS_6half_tEfNS_4arch4Sm90ELb1ELb0ELb1ELb0ELb1ELb0ELb0ELb0ELb0ELb1ELb0ELb0EEENS1_21CollectiveEpilogueFwdINS6_IJSA_NS7_ILi512EEESA_EEES9_SC_SE_Li256ELb0ELb1ELb0ELb0EEENS1_30DynamicPersistentTileSchedulerILi256ELi128ELb0ELb1ELb1EEEEEEEEEvNT_6ParamsE)
        /*0080*/ 	.word	0x00000004


	//----- nvinfo : EIATTR_FRAME_SIZE
	.align		4
.L_32:
        /*0084*/ 	.byte	0x04, 0x11
        /*0086*/ 	.short	(.L_34 - .L_33)
	.align		4
.L_33:
        /*0088*/ 	.word	index@(_ZN7cutlass13device_kernelIN5flash11enable_sm90INS1_16FlashAttnFwdSm90INS1_25CollectiveMainloopFwdSm90ILi2EN4cute5tupleIJNS5_1CILi1EEES8_S8_EEENS6_IJNS7_ILi64EEESA_SA_EEELi512ENS_6half_tEfNS_4arch4Sm90ELb1ELb0ELb1ELb0ELb1ELb0ELb0ELb0ELb0ELb1ELb0ELb0EEENS1_21CollectiveEpilogueFwdINS6_IJSA_NS7_ILi512EEESA_EEES9_SC_SE_Li256ELb0ELb1ELb0ELb0EEENS1_30DynamicPersistentTileSchedulerILi256ELi128ELb0ELb1ELb1EEEEEEEEEvNT_6ParamsE)
        /*008c*/ 	.word	0x00000000


	//----- nvinfo : EIATTR_REGCOUNT
	.align		4
.L_34:
        /*0090*/ 	.byte	0x04, 0x2f
        /*0092*/ 	.short	(.L_36 - .L_35)
	.align		4
.L_35:
        /*0094*/ 	.word	index@(_ZN7cutlass13device_kernelIN5flash11enable_sm90INS1_16FlashAttnFwdSm90INS1_25CollectiveMainloopFwdSm90ILi2EN4cute5tupleIJNS5_1CILi1EEES8_S8_EEENS6_IJNS7_ILi64EEESA_SA_EEELi512ENS_6half_tEfNS_4arch4Sm90ELb0ELb1ELb1ELb1ELb1ELb1ELb1ELb0ELb0ELb1ELb0ELb0EEENS1_21CollectiveEpilogueFwdINS6_IJSA_NS7_ILi512EEESA_EEES9_SC_SE_Li256ELb1ELb1ELb0ELb0EEENS1_36VarlenDynamicPersistentTileSchedulerILi64ELi64ELi256ELi128ELb0ELb1ELb1ELb1ELb0ELb1EEEEEEEEEvNT_6ParamsE)
        /*0098*/ 	.word	0x00000004


	//----- nvinfo : EIATTR_FRAME_SIZE
	.align		4
.L_36:
        /*009c*/ 	.byte	0x04, 0x11
        /*009e*/ 	.short	(.L_38 - .L_37)
	.align		4
.L_37:
        /*00a0*/ 	.word	index@(_ZN7cutlass13device_kernelIN5flash11enable_sm90INS1_16FlashAttnFwdSm90INS1_25CollectiveMainloopFwdSm90ILi2EN4cute5tupleIJNS5_1CILi1EEES8_S8_EEENS6_IJNS7_ILi64EEESA_SA_EEELi512ENS_6half_tEfNS_4arch4Sm90ELb0ELb1ELb1ELb1ELb1ELb1ELb1ELb0ELb0ELb1ELb0ELb0EEENS1_21CollectiveEpilogueFwdINS6_IJSA_NS7_ILi512EEESA_EEES9_SC_SE_Li256ELb1ELb1ELb0ELb0EEENS1_36VarlenDynamicPersistentTileSchedulerILi64ELi64ELi256ELi128ELb0ELb1ELb1ELb1ELb0ELb1EEEEEEEEEvNT_6ParamsE)
        /*00a4*/ 	.word	0x00000000


	//----- nvinfo : EIATTR_REGCOUNT
	.align		4
.L_38:
        /*00a8*/ 	.byte	0x04, 0x2f
        /*00aa*/ 	.short	(.L_40 - .L_39)
	.align		4
.L_39:
        /*00ac*/ 	.word	index@(_ZN7cutlass13device_kernelIN5flash11enable_sm90INS1_16FlashAttnFwdSm90INS1_25CollectiveMainloopFwdSm90ILi2EN4cute5tupleIJNS5_1CILi1EEES8_S8_EEENS6_IJNS7_ILi64EEESA_SA_EEELi512ENS_6half_tEfNS_4arch4Sm90ELb0ELb1ELb1ELb1ELb1ELb0ELb1ELb0ELb0ELb1ELb0ELb0EEENS1_21CollectiveEpilogueFwdINS6_IJSA_NS7_ILi512EEESA_EEES9_SC_SE_Li256ELb1ELb1ELb0ELb0EEENS1_36VarlenDynamicPersistentTileSchedulerILi64ELi64ELi256ELi128ELb0ELb1ELb1ELb1ELb0ELb1EEEEEEEEEvNT_6ParamsE)
        /*00b0*/ 	.word	0x00000004


	//----- nvinfo : EIATTR_FRAME_SIZE
	.align		4
.L_40:
        /*00b4*/ 	.byte	0x04, 0x11
        /*00b6*/ 	.short	(.L_42 - .L_41)
	.align		4
.L_41:
        /*00b8*/ 	.word	index@(_ZN7cutlass13device_kernelIN5flash11enable_sm90INS1_16FlashAttnFwdSm90INS1_25CollectiveMainloopFwdSm90ILi2EN4cute5tupleIJNS5_1CILi1EEES8_S8_EEENS6_IJNS7_ILi64EEESA_SA_EEELi512ENS_6half_tEfNS_4arch4Sm90ELb0ELb1ELb1ELb1ELb1ELb0ELb1ELb0ELb0ELb1ELb0ELb0EEENS1_21CollectiveEpilogueFwdINS6_IJSA_NS7_ILi512EEESA_EEES9_SC_SE_Li256ELb1ELb1ELb0ELb0EEENS1_36VarlenDynamicPersistentTileSchedulerILi64ELi64ELi256ELi128ELb0ELb1ELb1ELb1ELb0ELb1EEEEEEEEEvNT_6ParamsE)
        /*00bc*/ 	.word	0x00000000


	//----- nvinfo : EIATTR_REGCOUNT
	.align		4
.L_42:
        /*00c0*/ 	.byte	0x04, 0x2f
        /*00c2*/ 	.short	(.L_44 - .L_43)
	.align		4
.L_43:
        /*00c4*/ 	.word	index@(_ZN7cutlass13device_kernelIN5flash11enable_sm90INS1_16FlashAttnFwdSm90INS1_25CollectiveMainloopFwdSm90ILi2EN4cute5tupleIJNS5_1CILi1EEES8_S8_EEENS6_IJNS7_ILi64EEESA_SA_EEELi512ENS_6half_tEfNS_4arch4Sm90ELb0ELb1ELb1ELb1ELb1ELb1ELb0ELb0ELb0ELb1ELb0ELb0EEENS1_21CollectiveEpilogueFwdINS6_IJSA_NS7_ILi512EEESA_EEES9_SC_SE_Li256ELb1ELb1ELb0ELb0EEENS1_36VarlenDynamicPersistentTileSchedulerILi64ELi64ELi256ELi128ELb0ELb1ELb1ELb1ELb0ELb1EEEEEEEEEvNT_6ParamsE)
        /*00c8*/ 	.word	0x00000004


	//----- nvinfo : EIATTR_FRAME_SIZE
	.align		4
.L_44:
        /*00cc*/ 	.byte	0x04, 0x11
        /*00ce*/ 	.short	(.L_46 - .L_45)
	.align		4
.L_45:
        /*00d0*/ 	.word	index@(_ZN7cutlass13device_kernelIN5flash11enable_sm90INS1_16FlashAttnFwdSm90INS1_25CollectiveMainloopFwdSm90ILi2EN4cute5tupleIJNS5_1CILi1EEES8_S8_EEENS6_IJNS7_ILi64EEESA_SA_EEELi512ENS_6half_tEfNS_4arch4Sm90ELb0ELb1ELb1ELb1ELb1ELb1ELb0ELb0ELb0ELb1ELb0ELb0EEENS1_21CollectiveEpilogueFwdINS6_IJSA_NS7_ILi512EEESA_EEES9_SC_SE_Li256ELb1ELb1ELb0ELb0EEENS1_36VarlenDynamicPersistentTileSchedulerILi64ELi64ELi256ELi128ELb0ELb1ELb1ELb1ELb0ELb1EEEEEEEEEvNT_6ParamsE)
        /*00d4*/ 	.word	0x00000000


	//----- nvinfo : EIATTR_REGCOUNT
	.align		4
.L_46:
        /*00d8*/ 	.byte	0x04, 0x2f
        /*00da*/ 	.short	(.L_48 - .L_47)
	.align		4
.L_47:
        /*00dc*/ 	.word	index@(_ZN7cutlass13device_kernelIN5flash11enable_sm90INS1_16FlashAttnFwdSm90INS1_25CollectiveMainloopFwdSm90ILi2EN4cute5tupleIJNS5_1CILi1EEES8_S8_EEENS6_IJNS7_ILi64EEESA_SA_EEELi512ENS_6half_tEfNS_4arch4Sm90ELb0ELb1ELb1ELb1ELb1ELb0ELb0ELb0ELb0ELb1ELb0ELb0EEENS1_21CollectiveEpilogueFwdINS6_IJSA_NS7_ILi512EEESA_EEES9_SC_SE_Li256ELb1ELb1ELb0ELb0EEENS1_36VarlenDynamicPersistentTileSchedulerILi64ELi64ELi256ELi128ELb0ELb1ELb1ELb1ELb0ELb1EEEEEEEEEvNT_6ParamsE)
        /*00e0*/ 	.word	0x00000004


	//----- nvinfo : EIATTR_FRAME_SIZE
	.align		4
.L_48:
        /*00e4*/ 	.byte	0x04, 0x11
        /*00e6*/ 	.short	(.L_50 - .L_49)
	.align		4
.L_49:
        /*00e8*/ 	.word	index@(_ZN7cutlass13device_kernelIN5flash11enable_sm90INS1_16FlashAttnFwdSm90INS1_25CollectiveMainloopFwdSm90ILi2EN4cute5tupleIJNS5_1CILi1EEES8_S8_EEENS6_IJNS7_ILi64EEESA_SA_EEELi512ENS_6half_tEfNS_4arch4Sm90ELb0ELb1ELb1ELb1ELb1ELb0ELb0ELb0ELb0ELb1ELb0ELb0EEENS1_21CollectiveEpilogueFwdINS6_IJSA_NS7_ILi512EEESA_EEES9_SC_SE_Li256ELb1ELb1ELb0ELb0EEENS1_36VarlenDynamicPersistentTileSchedulerILi64ELi64ELi256ELi128ELb0ELb1ELb1ELb1ELb0ELb1EEEEEEEEEvNT_6ParamsE)
        /*00ec*/ 	.word	0x00000000


	//----- nvinfo : EIATTR_REGCOUNT
	.align		4
.L_50:
        /*00f0*/ 	.byte	0x04, 0x2f
        /*00f2*/ 	.short	(.L_52 - .L_51)
	.align		4
.L_51:
        /*00f4*/ 	.word	index@(_ZN7cutlass13device_kernelIN5flash11enable_sm90INS1_16FlashAttnFwdSm90INS1_25CollectiveMainloopFwdSm90ILi2EN4cute5tupleIJNS5_1CILi1EEES8_S8_EEENS6_IJNS7_ILi64EEESA_SA_EEELi512ENS_6half_tEfNS_4arch4Sm90ELb0ELb1ELb1ELb0ELb1ELb0ELb1ELb0ELb0ELb1ELb0ELb0EEENS1_21CollectiveEpilogueFwdINS6_IJSA_NS7_ILi512EEESA_EEES9_SC_SE_Li256ELb0ELb1ELb0ELb0EEENS1_30DynamicPersistentTileSchedulerILi256ELi128ELb0ELb1ELb1EEEEEEEEEvNT_6ParamsE)
        /*00f8*/ 	.word	0x00000004


	//----- nvinfo : EIATTR_FRAME_SIZE
	.align		4
.L_52:
        /*00fc*/ 	.byte	0x04, 0x11
        /*00fe*/ 	.short	(.L_54 - .L_53)
	.align		4
.L_53:
        /*0100*/ 	.word	index@(_ZN7cutlass13device_kernelIN5flash11enable_sm90INS1_16FlashAttnFwdSm90INS1_25CollectiveMainloopFwdSm90ILi2EN4cute5tupleIJNS5_1CILi1EEES8_S8_EEENS6_IJNS7_ILi64EEESA_SA_EEELi512ENS_6half_tEfNS_4arch4Sm90ELb0ELb1ELb1ELb0ELb1ELb0ELb1ELb0ELb0ELb1ELb0ELb0EEENS1_21CollectiveEpilogueFwdINS6_IJSA_NS7_ILi512EEESA_EEES9_SC_SE_Li256ELb0ELb1ELb0ELb0EEENS1_30DynamicPersistentTileSchedulerILi256ELi128ELb0ELb1ELb1EEEEEEEEEvNT_6ParamsE)
        /*0104*/ 	.word	0x00000000


	//----- nvinfo : EIATTR_REGCOUNT
	.align		4
.L_54:
        /*0108*/ 	.byte	0x04, 0x2f
        /*010a*/ 	.short	(.L_56 - .L_55)
	.align		4
.L_55:
        /*010c*/ 	.word	index@(_ZN7cutlass13device_kernelIN5flash11enable_sm90INS1_16FlashAttnFwdSm90INS1_25CollectiveMainloopFwdSm90ILi2EN4cute5tupleIJNS5_1CILi1EEES8_S8_EEENS6_IJNS7_ILi64EEESA_SA_EEELi512ENS_6half_tEfNS_4arch4Sm90ELb0ELb1ELb1ELb0ELb1ELb0ELb0ELb0ELb0ELb1ELb0ELb0EEENS1_21CollectiveEpilogueFwdINS6_IJSA_NS7_ILi512EEESA_EEES9_SC_SE_Li256ELb0ELb1ELb0ELb0EEENS1_30DynamicPersistentTileSchedulerILi256ELi128ELb0ELb1ELb1EEEEEEEEEvNT_6ParamsE)
        /*0110*/ 	.word	0x00000004


	//----- nvinfo : EIATTR_FRAME_SIZE
	.align		4
.L_56:
        /*0114*/ 	.byte	0x04, 0x11
        /*0116*/ 	.short	(.L_58 - .L_57)
	.align		4
.L_57:
        /*0118*/ 	.word	index@(_ZN7cutlass13device_kernelIN5flash11enable_sm90INS1_16FlashAttnFwdSm90INS1_25CollectiveMainloopFwdSm90ILi2EN4cute5tupleIJNS5_1CILi1EEES8_S8_EEENS6_IJNS7_ILi64EEESA_SA_EEELi512ENS_6half_tEfNS_4arch4Sm90ELb0ELb1ELb1ELb0ELb1ELb0ELb0ELb0ELb0ELb1ELb0ELb0EEENS1_21CollectiveEpilogueFwdINS6_IJSA_NS7_ILi512EEESA_EEES9_SC_SE_Li256ELb0ELb1ELb0ELb0EEENS1_30DynamicPersistentTileSchedulerILi256ELi128ELb0ELb1ELb1EEEEEEEEEvNT_6ParamsE)
        /*011c*/ 	.word	0x00000000


	//----- nvinfo : EIATTR_REGCOUNT
	.align		4
.L_58:
        /*0120*/ 	.byte	0x04, 0x2f
        /*0122*/ 	.short	(.L_60 - .L_59)
	.align		4
.L_59:
        /*0124*/ 	.word	index@(_ZN7cutlass13device_kernelIN5flash11enable_sm90INS1_16FlashAttnFwdSm90INS1_25CollectiveMainloopFwdSm90ILi2EN4cute5tupleIJNS5_1CILi1EEES8_S8_EEENS6_IJNS7_ILi64EEESA_SA_EEELi512ENS_6half_tEfNS_4arch4Sm90ELb0ELb0ELb1ELb1ELb1ELb1ELb1ELb0ELb0ELb1ELb0ELb0EEENS1_21CollectiveEpilogueFwdINS6_IJSA_NS7_ILi512EEESA_EEES9_SC_SE_Li256ELb1ELb1ELb0ELb0EEENS1_36VarlenDynamicPersistentTileSchedulerILi64ELi64ELi256ELi128ELb0ELb1ELb1ELb0ELb1ELb1EEEEEEEEEvNT_6ParamsE)
        /*0128*/ 	.word	0x00000004


	//----- nvinfo : EIATTR_FRAME_SIZE
	.align		4
.L_60:
        /*012c*/ 	.byte	0x04, 0x11
        /*012e*/ 	.short	(.L_62 - .L_61)
	.align		4
.L_61:
        /*0130*/ 	.word	index@(_ZN7cutlass13device_kernelIN5flash11enable_sm90INS1_16FlashAttnFwdSm90INS1_25CollectiveMainloopFwdSm90ILi2EN4cute5tupleIJNS5_1CILi1EEES8_S8_EEENS6_IJNS7_ILi64EEESA_SA_EEELi512ENS_6half_tEfNS_4arch4Sm90ELb0ELb0ELb1ELb1ELb1ELb1ELb1ELb0ELb0ELb1ELb0ELb0EEENS1_21CollectiveEpilogueFwdINS6_IJSA_NS7_ILi512EEESA_EEES9_SC_SE_Li256ELb1ELb1ELb0ELb0EEENS1_36VarlenDynamicPersistentTileSchedulerILi64ELi64ELi256ELi128ELb0ELb1ELb1ELb0ELb1ELb1EEEEEEEEEvNT_6ParamsE)
        /*0134*/ 	.word	0x00000000


	//----- nvinfo : EIATTR_REGCOUNT
	.align		4
.L_62:
        /*0138*/ 	.byte	0x04, 0x2f
        /*013a*/ 	.short	(.L_64 - .L_63)
	.align		4
.L_63:
        /*013c*/ 	.word	index@(_ZN7cutlass13device_kernelIN5flash11enable_sm90INS1_16FlashAttnFwdSm90INS1_25CollectiveMainloopFwdSm90ILi2EN4cute5tupleIJNS5_1CILi1EEES8_S8_EEENS6_IJNS7_ILi64EEESA_SA_EEELi512ENS_6half_tEfNS_4arch4Sm90ELb0ELb0ELb1ELb1ELb1ELb0ELb1ELb0ELb0ELb1ELb0ELb0EEENS1_21CollectiveEpilogueFwdINS6_IJSA_NS7_ILi512EEESA_EEES9_SC_SE_Li256ELb1ELb1ELb0ELb0EEENS1_36VarlenDynamicPersistentTileSchedulerILi64ELi64ELi256ELi128ELb0ELb1ELb1ELb0ELb1ELb1EEEEEEEEEvNT_6ParamsE)
        /*0140*/ 	.word	0x00000004


	//----- nvinfo : EIATTR_FRAME_SIZE
	.align		4
.L_64:
        /*0144*/ 	.byte	0x04, 0x11
        /*0146*/ 	.short	(.L_66 - .L_65)
	.align		4
.L_65:
        /*0148*/ 	.word	index@(_ZN7cutlass13device_kernelIN5flash11enable_sm90INS1_16FlashAttnFwdSm90INS1_25CollectiveMainloopFwdSm90ILi2EN4cute5tupleIJNS5_1CILi1EEES8_S8_EEENS6_IJNS7_ILi64EEESA_SA_EEELi512ENS_6half_tEfNS_4arch4Sm90ELb0ELb0ELb1ELb1ELb1ELb0ELb1ELb0ELb0ELb1ELb0ELb0EEENS1_21CollectiveEpilogueFwdINS6_IJSA_NS7_ILi512EEESA_EEES9_SC_SE_Li256ELb1ELb1ELb0ELb0EEENS1_36VarlenDynamicPersistentTileSchedulerILi64ELi64ELi256ELi128ELb0ELb1ELb1ELb0ELb1ELb1EEEEEEEEEvNT_6ParamsE)
        /*014c*/ 	.word	0x00000000


	//----- nvinfo : EIATTR_REGCOUNT
	.align		4
.L_66:
        /*0150*/ 	.byte	0x04, 0x2f
        /*0152*/ 	.short	(.L_68 - .L_67)
	.align		4
.L_67:
        /*0154*/ 	.word	index@(_ZN7cutlass13device_kernelIN5flash11enable_sm90INS1_16FlashAttnFwdSm90INS1_25CollectiveMainloopFwdSm90ILi2EN4cute5tupleIJNS5_1CILi1EEES8_S8_EEENS6_IJNS7_ILi64EEESA_SA_EEELi512ENS_6half_tEfNS_4arch4Sm90ELb0ELb0ELb1ELb1ELb1ELb1ELb0ELb0ELb0ELb1ELb0ELb0EEENS1_21CollectiveEpilogueFwdINS6_IJSA_NS7_ILi512EEESA_EEES9_SC_SE_Li256ELb1ELb1ELb0ELb0EEENS1_36VarlenDynamicPersistentTileSchedulerILi64ELi64ELi256ELi128ELb0ELb1ELb1ELb0ELb1ELb1EEEEEEEEEvNT_6ParamsE)
        /*0158*/ 	.word	0x00000004


	//----- nvinfo : EIATTR_FRAME_SIZE
	.align		4
.L_68:
        /*015c*/ 	.byte	0x04, 0x11
        /*015e*/ 	.short	(.L_70 - .L_69)
	.align		4
.L_69:
        /*0160*/ 	.word	index@(_ZN7cutlass13device_kernelIN5flash11enable_sm90INS1_16FlashAttnFwdSm90INS1_25CollectiveMainloopFwdSm90ILi2EN4cute5tupleIJNS5_1CILi1EEES8_S8_EEENS6_IJNS7_ILi64EEESA_SA_EEELi512ENS_6half_tEfNS_4arch4Sm90ELb0ELb0ELb1ELb1ELb1ELb1ELb0ELb0ELb0ELb1ELb0ELb0EEENS1_21CollectiveEpilogueFwdINS6_IJSA_NS7_ILi512EEESA_EEES9_SC_SE_Li256ELb1ELb1ELb0ELb0EEENS1_36VarlenDynamicPersistentTileSchedulerILi64ELi64ELi256ELi128ELb0ELb1ELb1ELb0ELb1ELb1EEEEEEEEEvNT_6ParamsE)
        /*0164*/ 	.word	0x00000000


	//----- nvinfo : EIATTR_REGCOUNT
	.align		4
.L_70:
        /*0168*/ 	.byte	0x04, 0x2f
        /*016a*/ 	.short	(.L_72 - .L_71)
	.align		4
.L_71:
        /*016c*/ 	.word	index@(_ZN7cutlass13device_kernelIN5flash11enable_sm90INS1_16FlashAttnFwdSm90INS1_25CollectiveMainloopFwdSm90ILi2EN4cute5tupleIJNS5_1CILi1EEES8_S8_EEENS6_IJNS7_ILi64EEESA_SA_EEELi512ENS_6half_tEfNS_4arch4Sm90ELb0ELb0ELb1ELb1ELb1ELb0ELb0ELb0ELb0ELb1ELb0ELb0EEENS1_21CollectiveEpilogueFwdINS6_IJSA_NS7_ILi512EEESA_EEES9_SC_SE_Li256ELb1ELb1ELb0ELb0EEENS1_36VarlenDynamicPersistentTileSchedulerILi64ELi64ELi256ELi128ELb0ELb1ELb1ELb0ELb1ELb1EEEEEEEEEvNT_6ParamsE)
        /*0170*/ 	.word	0x00000004


	//----- nvinfo : EIATTR_FRAME_SIZE
	.align		4
.L_72:
        /*0174*/ 	.byte	0x04, 0x11
        /*0176*/ 	.short	(.L_74 - .L_73)
	.align		4
.L_73:
        /*0178*/ 	.word	index@(_ZN7cutlass13device_kernelIN5flash11enable_sm90INS1_16FlashAttnFwdSm90INS1_25CollectiveMainloopFwdSm90ILi2EN4cute5tupleIJNS5_1CILi1EEES8_S8_EEENS6_IJNS7_ILi64EEESA_SA_EEELi512ENS_6half_tEfNS_4arch4Sm90ELb0ELb0ELb1ELb1ELb1ELb0ELb0ELb0ELb0ELb1ELb0ELb0EEENS1_21CollectiveEpilogueFwdINS6_IJSA_NS7_ILi512EEESA_EEES9_SC_SE_Li256ELb1ELb1ELb0ELb0EEENS1_36VarlenDynamicPersistentTileSchedulerILi64ELi64ELi256ELi128ELb0ELb1ELb1ELb0ELb1ELb1EEEEEEEEEvNT_6ParamsE)
        /*017c*/ 	.word	0x00000000


	//----- nvinfo : EIATTR_REGCOUNT
	.align		4
.L_74:
        /*0180*/ 	.byte	0x04, 0x2f
        /*0182*/ 	.short	(.L_76 - .L_75)
	.align		4
.L_75:
        /*0184*/ 	.word	index@(_ZN7cutlass13device_kernelIN5flash11enable_sm90INS1_16FlashAttnFwdSm90INS1_25CollectiveMainloopFwdSm90ILi2EN4cute5tupleIJNS5_1CILi1EEES8_S8_EEENS6_IJNS7_ILi64EEESA_SA_EEELi512ENS_6half_tEfNS_4arch4Sm90ELb0ELb0ELb1ELb0ELb1ELb0ELb1ELb0ELb0ELb1ELb0ELb0EEENS1_21CollectiveEpilogueFwdINS6_IJSA_NS7_ILi512EEESA_EEES9_SC_SE_Li256ELb0ELb1ELb0ELb0EEENS1_29StaticPersistentTileSchedulerILb0EEEEEEEEEvNT_6ParamsE)
        /*0188*/ 	.word	0x00000004


	//----- nvinfo : EIATTR_FRAME_SIZE
	.align		4
.L_76:
        /*018c*/ 	.byte	0x04, 0x11
        /*018e*/ 	.short	(.L_78 - .L_77)
	.align		4
.L_77:
        /*0190*/ 	.word	index@(_ZN7cutlass13device_kernelIN5flash11enable_sm90INS1_16FlashAttnFwdSm90INS1_25CollectiveMainloopFwdSm90ILi2EN4cute5tupleIJNS5_1CILi1EEES8_S8_EEENS6_IJNS7_ILi64EEESA_SA_EEELi512ENS_6half_tEfNS_4arch4Sm90ELb0ELb0ELb1ELb0ELb1ELb0ELb1ELb0ELb0ELb1ELb0ELb0EEENS1_21CollectiveEpilogueFwdINS6_IJSA_NS7_ILi512EEESA_EEES9_SC_SE_Li256ELb0ELb1ELb0ELb0EEENS1_29StaticPersistentTileSchedulerILb0EEEEEEEEEvNT_6ParamsE)
        /*0194*/ 	.word	0x00000000


	//----- nvinfo : EIATTR_REGCOUNT
	.align		4
.L_78:
        /*0198*/ 	.byte	0x04, 0x2f
        /*019a*/ 	.short	(.L_80 - .L_79)
	.align		4
.L_79:
        /*019c*/ 	.word	index@(_ZN7cutlass13device_kernelIN5flash11enable_sm90INS1_16FlashAttnFwdSm90INS1_25CollectiveMainloopFwdSm90ILi2EN4cute5tupleIJNS5_1CILi1EEES8_S8_EEENS6_IJNS7_ILi64EEESA_SA_EEELi512ENS_6half_tEfNS_4arch4Sm90ELb0ELb0ELb1ELb0ELb1ELb0ELb0ELb0ELb0ELb1ELb0ELb0EEENS1_21CollectiveEpilogueFwdINS6_IJSA_NS7_ILi512EEESA_EEES9_SC_SE_Li256ELb0ELb1ELb0ELb0EEENS1_29StaticPersistentTileSchedulerILb0EEEEEEEEEvNT_6ParamsE)
        /*01a0*/ 	.word	0x00000004


	//----- nvinfo : EIATTR_FRAME_SIZE
	.align		4
.L_80:
        /*01a4*/ 	.byte	0x04, 0x11
        /*01a6*/ 	.short	(.L_82 - .L_81)
	.align		4
.L_81:
        /*01a8*/ 	.word	index@(_ZN7cutlass13device_kernelIN5flash11enable_sm90INS1_16FlashAttnFwdSm90INS1_25CollectiveMainloopFwdSm90ILi2EN4cute5tupleIJNS5_1CILi1EEES8_S8_EEENS6_IJNS7_ILi64EEESA_SA_EEELi512ENS_6half_tEfNS_4arch4Sm90ELb0ELb0ELb1ELb0ELb1ELb0ELb0ELb0ELb0ELb1ELb0ELb0EEENS1_21CollectiveEpilogueFwdINS6_IJSA_NS7_ILi512EEESA_EEES9_SC_SE_Li256ELb0ELb1ELb0ELb0EEENS1_29StaticPersistentTileSchedulerILb0EEEEEEEEEvNT_6ParamsE)
        /*01ac*/ 	.word	0x00000000


	//----- nvinfo : EIATTR_MIN_STACK_SIZE
	.align		4
.L_82:
        /*01b0*/ 	.byte	0x04, 0x12
        /*01b2*/ 	.short	(.L_84 - .L_83)
	.align		4
.L_83:
        /*01b4*/ 	.word	index@(_ZN7cutlass13device_kernelIN5flash11enable_sm90INS1_16FlashAttnFwdSm90INS1_25CollectiveMainloopFwdSm90ILi2EN4cute5tupleIJNS5_1CILi1EEES8_S8_EEENS6_IJNS7_ILi64EEESA_SA_EEELi512ENS_6half_tEfNS_4arch4Sm90ELb0ELb0ELb1ELb0ELb1ELb0ELb0ELb0ELb0ELb1ELb0ELb0EEENS1_21CollectiveEpilogueFwdINS6_IJSA_NS7_ILi512EEESA_EEES9_SC_SE_Li256ELb0ELb1ELb0ELb0EEENS1_29StaticPersistentTileSchedulerILb0EEEEEEEEEvNT_6ParamsE)
        /*01b8*/ 	.word	0x00000000


	//----- nvinfo : EIATTR_MIN_STACK_SIZE
	.align		4
.L_84:
        /*01bc*/ 	.byte	0x04, 0x12
        /*01be*/ 	.short	(.L_86 - .L_85)
	.align		4
.L_85:
        /*01c0*/ 	.word	index@(_ZN7cutlass13device_kernelIN5flash11enable_sm90INS1_16FlashAttnFwdSm90INS1_25CollectiveMainloopFwdSm90ILi2EN4cute5tupleIJNS5_1CILi1EEES8_S8_EEENS6_IJNS7_ILi64EEESA_SA_EEELi512ENS_6half_tEfNS_4arch4Sm90ELb0ELb0ELb1ELb0ELb1ELb0ELb1ELb0ELb0ELb1ELb0ELb0EEENS1_21CollectiveEpilogueFwdINS6_IJSA_NS7_ILi512EEESA_EEES9_SC_SE_Li256ELb0ELb1ELb0ELb0EEENS1_29StaticPersistentTileSchedulerILb0EEEEEEEEEvNT_6ParamsE)
        /*01c4*/ 	.word	0x00000000


	//----- nvinfo : EIATTR_MIN_STACK_SIZE
	.align		4
.L_86:
        /*01c8*/ 	.byte	0x04, 0x12
        /*01ca*/ 	.short	(.L_88 - .L_87)
	.align		4
.L_87:
        /*01cc*/ 	.word	index@(_ZN7cutlass13device_kernelIN5flash11enable_sm90INS1_16FlashAttnFwdSm90INS1_25CollectiveMainloopFwdSm90ILi2EN4cute5tupleIJNS5_1CILi1EEES8_S8_EEENS6_IJNS7_ILi64EEESA_SA_EEELi512ENS_6half_tEfNS_4arch4Sm90ELb0ELb0ELb1ELb1ELb1ELb0ELb0ELb0ELb0ELb1ELb0ELb0EEENS1_21CollectiveEpilogueFwdINS6_IJSA_NS7_ILi512EEESA_EEES9_SC_SE_Li256ELb1ELb1ELb0ELb0EEENS1_36VarlenDynamicPersistentTileSchedulerILi64ELi64ELi256ELi128ELb0ELb1ELb1ELb0ELb1ELb1EEEEEEEEEvNT_6ParamsE)
        /*01d0*/ 	.word	0x00000000


	//----- nvinfo : EIATTR_MIN_STACK_SIZE
	.align		4
.L_88:
        /*01d4*/ 	.byte	0x04, 0x12
        /*01d6*/ 	.short	(.L_90 - .L_89)
	.align		4
.L_89:
        /*01d8*/ 	.word	index@(_ZN7cutlass13device_kernelIN5flash11enable_sm90INS1_16FlashAttnFwdSm90INS1_25CollectiveMainloopFwdSm90ILi2EN4cute5tupleIJNS5_1CILi1EEES8_S8_EEENS6_IJNS7_ILi64EEESA_SA_EEELi512ENS_6half_tEfNS_4arch4Sm90ELb0ELb0ELb1ELb1ELb1ELb1ELb0ELb0ELb0ELb1ELb0ELb0EEENS1_21CollectiveEpilogueFwdINS6_IJSA_NS7_ILi512EEESA_EEES9_SC_SE_Li256ELb1ELb1ELb0ELb0EEENS1_36VarlenDynamicPersistentTileSchedulerILi64ELi64ELi256ELi128ELb0ELb1ELb1ELb0ELb1ELb1EEEEEEEEEvNT_6ParamsE)
        /*01dc*/ 	.word	0x00000000


	//----- nvinfo : EIATTR_MIN_STACK_SIZE
	.align		4
.L_90:
        /*01e0*/ 	.byte	0x04, 0x12
        /*01e2*/ 	.short	(.L_92 - .L_91)
	.align		4
.L_91:
        /*01e4*/ 	.word	index@(_ZN7cutlass13device_kernelIN5flash11enable_sm90INS1_16FlashAttnFwdSm90INS1_25CollectiveMainloopFwdSm90ILi2EN4cute5tupleIJNS5_1CILi1EEES8_S8_EEENS6_IJNS7_ILi64EEESA_SA_EEELi512ENS_6half_tEfNS_4arch4Sm90ELb0ELb0ELb1ELb1ELb1ELb0ELb1ELb0ELb0ELb1ELb0ELb0EEENS1_21CollectiveEpilogueFwdINS6_IJSA_NS7_ILi512EEESA_EEES9_SC_SE_Li256ELb1ELb1ELb0ELb0EEENS1_36VarlenDynamicPersistentTileSchedulerILi64ELi64ELi256ELi128ELb0ELb1ELb1ELb0ELb1ELb1EEEEEEEEEvNT_6ParamsE)
        /*01e8*/ 	.word	0x00000000


	//----- nvinfo : EIATTR_MIN_STACK_SIZE
	.align		4
.L_92:
        /*01ec*/ 	.byte	0x04, 0x12
        /*01ee*/ 	.short	(.L_94 - .L_93)
	.align		4
.L_93:
        /*01f0*/ 	.word	index@(_ZN7cutlass13device_kernelIN5flash11enable_sm90INS1_16FlashAttnFwdSm90INS1_25CollectiveMainloopFwdSm90ILi2EN4cute5tupleIJNS5_1CILi1EEES8_S8_EEENS6_IJNS7_ILi64EEESA_SA_EEELi512ENS_6half_tEfNS_4arch4Sm90ELb0ELb0ELb1ELb1ELb1ELb1ELb1ELb0ELb0ELb1ELb0ELb0EEENS1_21CollectiveEpilogueFwdINS6_IJSA_NS7_ILi512EEESA_EEES9_SC_SE_Li256ELb1ELb1ELb0ELb0EEENS1_36VarlenDynamicPersistentTileSchedulerILi64ELi64ELi256ELi128ELb0ELb1ELb1ELb0ELb1ELb1EEEEEEEEEvNT_6ParamsE)
        /*01f4*/ 	.word	0x00000000


	//----- nvinfo : EIATTR_MIN_STACK_SIZE
	.align		4
.L_94:
        /*01f8*/ 	.byte	0x04, 0x12
        /*01fa*/ 	.short	(.L_96 - .L_95)
	.align		4
.L_95:
        /*01fc*/ 	.word	index@(_ZN7cutlass13device_kernelIN5flash11enable_sm90INS1_16FlashAttnFwdSm90INS1_25CollectiveMainloopFwdSm90ILi2EN4cute5tupleIJNS5_1CILi1EEES8_S8_EEENS6_IJNS7_ILi64EEESA_SA_EEELi512ENS_6half_tEfNS_4arch4Sm90ELb0ELb1ELb1ELb0ELb1ELb0ELb0ELb0ELb0ELb1ELb0ELb0EEENS1_21CollectiveEpilogueFwdINS6_IJSA_NS7_ILi512EEESA_EEES9_SC_SE_Li256ELb0ELb1ELb0ELb0EEENS1_30DynamicPersistentTileSchedulerILi256ELi128ELb0ELb1ELb1EEEEEEEEEvNT_6ParamsE)
        /*0200*/ 	.word	0x00000000


	//----- nvinfo : EIATTR_MIN_STACK_SIZE
	.align		4
.L_96:
        /*0204*/ 	.byte	0x04, 0x12
        /*0206*/ 	.short	(.L_98 - .L_97)
	.align		4
.L_97:
        /*0208*/ 	.word	index@(_ZN7cutlass13device_kernelIN5flash11enable_sm90INS1_16FlashAttnFwdSm90INS1_25CollectiveMainloopFwdSm90ILi2EN4cute5tupleIJNS5_1CILi1EEES8_S8_EEENS6_IJNS7_ILi64EEESA_SA_EEELi512ENS_6half_tEfNS_4arch4Sm90ELb0ELb1ELb1ELb0ELb1ELb0ELb1ELb0ELb0ELb1ELb0ELb0EEENS1_21CollectiveEpilogueFwdINS6_IJSA_NS7_ILi512EEESA_EEES9_SC_SE_Li256ELb0ELb1ELb0ELb0EEENS1_30DynamicPersistentTileSchedulerILi256ELi128ELb0ELb1ELb1EEEEEEEEEvNT_6ParamsE)
        /*020c*/ 	.word	0x00000000


	//----- nvinfo : EIATTR_MIN_STACK_SIZE
	.align		4
.L_98:
        /*0210*/ 	.byte	0x04, 0x12
        /*0212*/ 	.short	(.L_100 - .L_99)
	.align		4
.L_99:
        /*0214*/ 	.word	index@(_ZN7cutlass13device_kernelIN5flash11enable_sm90INS1_16FlashAttnFwdSm90INS1_25CollectiveMainloopFwdSm90ILi2EN4cute5tupleIJNS5_1CILi1EEES8_S8_EEENS6_IJNS7_ILi64EEESA_SA_EEELi512ENS_6half_tEfNS_4arch4Sm90ELb0ELb1ELb1ELb1ELb1ELb0ELb0ELb0ELb0ELb1ELb0ELb0EEENS1_21CollectiveEpilogueFwdINS6_IJSA_NS7_ILi512EEESA_EEES9_SC_SE_Li256ELb1ELb1ELb0ELb0EEENS1_36VarlenDynamicPersistentTileSchedulerILi64ELi64ELi256ELi128ELb0ELb1ELb1ELb1ELb0ELb1EEEEEEEEEvNT_6ParamsE)
        /*0218*/ 	.word	0x00000000


	//----- nvinfo : EIATTR_MIN_STACK_SIZE
	.align		4
.L_100:
        /*021c*/ 	.byte	0x04, 0x12
        /*021e*/ 	.short	(.L_102 - .L_101)
	.align		4
.L_101:
        /*0220*/ 	.word	index@(_ZN7cutlass13device_kernelIN5flash11enable_sm90INS1_16FlashAttnFwdSm90INS1_25CollectiveMainloopFwdSm90ILi2EN4cute5tupleIJNS5_1CILi1EEES8_S8_EEENS6_IJNS7_ILi64EEESA_SA_EEELi512ENS_6half_tEfNS_4arch4Sm90ELb0ELb1ELb1ELb1ELb1ELb1ELb0ELb0ELb0ELb1ELb0ELb0EEENS1_21CollectiveEpilogueFwdINS6_IJSA_NS7_ILi512EEESA_EEES9_SC_SE_Li256ELb1ELb1ELb0ELb0EEENS1_36VarlenDynamicPersistentTileSchedulerILi64ELi64ELi256ELi128ELb0ELb1ELb1ELb1ELb0ELb1EEEEEEEEEvNT_6ParamsE)
        /*0224*/ 	.word	0x00000000


	//----- nvinfo : EIATTR_MIN_STACK_SIZE
	.align		4
.L_102:
        /*0228*/ 	.byte	0x04, 0x12
        /*022a*/ 	.short	(.L_104 - .L_103)
	.align		4
.L_103:
        /*022c*/ 	.word	index@(_ZN7cutlass13device_kernelIN5flash11enable_sm90INS1_16FlashAttnFwdSm90INS1_25CollectiveMainloopFwdSm90ILi2EN4cute5tupleIJNS5_1CILi1EEES8_S8_EEENS6_IJNS7_ILi64EEESA_SA_EEELi512ENS_6half_tEfNS_4arch4Sm90ELb0ELb1ELb1ELb1ELb1ELb0ELb1ELb0ELb0ELb1ELb0ELb0EEENS1_21CollectiveEpilogueFwdINS6_IJSA_NS7_ILi512EEESA_EEES9_SC_SE_Li256ELb1ELb1ELb0ELb0EEENS1_36VarlenDynamicPersistentTileSchedulerILi64ELi64ELi256ELi128ELb0ELb1ELb1ELb1ELb0ELb1EEEEEEEEEvNT_6ParamsE)
        /*0230*/ 	.word	0x00000000


	//----- nvinfo : EIATTR_MIN_STACK_SIZE
	.align		4
.L_104:
        /*0234*/ 	.byte	0x04, 0x12
        /*0236*/ 	.short	(.L_106 - .L_105)
	.align		4
.L_105:
        /*0238*/ 	.word	index@(_ZN7cutlass13device_kernelIN5flash11enable_sm90INS1_16FlashAttnFwdSm90INS1_25CollectiveMainloopFwdSm90ILi2EN4cute5tupleIJNS5_1CILi1EEES8_S8_EEENS6_IJNS7_ILi64EEESA_SA_EEELi512ENS_6half_tEfNS_4arch4Sm90ELb0ELb1ELb1ELb1ELb1ELb1ELb1ELb0ELb0ELb1ELb0ELb0EEENS1_21CollectiveEpilogueFwdINS6_IJSA_NS7_ILi512EEESA_EEES9_SC_SE_Li256ELb1ELb1ELb0ELb0EEENS1_36VarlenDynamicPersistentTileSchedulerILi64ELi64ELi256ELi128ELb0ELb1ELb1ELb1ELb0ELb1EEEEEEEEEvNT_6ParamsE)
        /*023c*/ 	.word	0x00000000


	//----- nvinfo : EIATTR_MIN_STACK_SIZE
	.align		4
.L_106:
        /*0240*/ 	.byte	0x04, 0x12
        /*0242*/ 	.short	(.L_108 - .L_107)
	.align		4
.L_107:
        /*0244*/ 	.word	index@(_ZN7cutlass13device_kernelIN5flash11enable_sm90INS1_16FlashAttnFwdSm90INS1_25CollectiveMainloopFwdSm90ILi2EN4cute5tupleIJNS5_1CILi1EEES8_S8_EEENS6_IJNS7_ILi64EEESA_SA_EEELi512ENS_6half_tEfNS_4arch4Sm90ELb1ELb0ELb1ELb0ELb1ELb0ELb0ELb0ELb0ELb1ELb0ELb0EEENS1_21CollectiveEpilogueFwdINS6_IJSA_NS7_ILi512EEESA_EEES9_SC_SE_Li256ELb0ELb1ELb0ELb0EEENS1_30DynamicPersistentTileSchedulerILi256ELi128ELb0ELb1ELb1EEEEEEEEEvNT_6ParamsE)
        /*0248*/ 	.word	0x00000000


	//----- nvinfo : EIATTR_MIN_STACK_SIZE
	.align		4
.L_108:
        /*024c*/ 	.byte	0x04, 0x12
        /*024e*/ 	.short	(.L_110 - .L_109)
	.align		4
.L_109:
        /*0250*/ 	.word	index@(_ZN7cutlass13device_kernelIN5flash11enable_sm90INS1_16FlashAttnFwdSm90INS1_25CollectiveMainloopFwdSm90ILi2EN4cute5tupleIJNS5_1CILi1EEES8_S8_EEENS6_IJNS7_ILi64EEESA_SA_EEELi512ENS_6half_tEfNS_4arch4Sm90ELb1ELb0ELb1ELb0ELb1ELb0ELb1ELb0ELb0ELb1ELb0ELb0EEENS1_21CollectiveEpilogueFwdINS6_IJSA_NS7_ILi512EEESA_EEES9_SC_SE_Li256ELb0ELb1ELb0ELb0EEENS1_30DynamicPersistentTileSchedulerILi256ELi128ELb0ELb1ELb1EEEEEEEEEvNT_6ParamsE)
        /*0254*/ 	.word	0x00000000


	//----- nvinfo : EIATTR_MIN_STACK_SIZE
	.align		4
.L_110:
        /*0258*/ 	.byte	0x04, 0x12
        /*025a*/ 	.short	(.L_112 - .L_111)
	.align		4
.L_111:
        /*025c*/ 	.word	index@(_ZN7cutlass13device_kernelIN5flash11enable_sm90INS1_16FlashAttnFwdSm90INS1_25CollectiveMainloopFwdSm90ILi2EN4cute5tupleIJNS5_1CILi1EEES8_S8_EEENS6_IJNS7_ILi64EEESA_SA_EEELi512ENS_6half_tEfNS_4arch4Sm90ELb1ELb0ELb1ELb1ELb1ELb0ELb0ELb0ELb0ELb1ELb0ELb0EEENS1_21CollectiveEpilogueFwdINS6_IJSA_NS7_ILi512EEESA_EEES9_SC_SE_Li256ELb1ELb1ELb0ELb0EEENS1_36VarlenDynamicPersistentTileSchedulerILi64ELi64ELi256ELi128ELb0ELb1ELb1ELb1ELb1ELb1EEEEEEEEEvNT_6ParamsE)
        /*0260*/ 	.word	0x00000000


	//----- nvinfo : EIATTR_MIN_STACK_SIZE
	.align		4
.L_112:
        /*0264*/ 	.byte	0x04, 0x12
        /*0266*/ 	.short	(.L_114 - .L_113)
	.align		4
.L_113:
        /*0268*/ 	.word	index@(_ZN7cutlass13device_kernelIN5flash11enable_sm90INS1_16FlashAttnFwdSm90INS1_25CollectiveMainloopFwdSm90ILi2EN4cute5tupleIJNS5_1CILi1EEES8_S8_EEENS6_IJNS7_ILi64EEESA_SA_EEELi512ENS_6half_tEfNS_4arch4Sm90ELb1ELb0ELb1ELb1ELb1ELb1ELb0ELb0ELb0ELb1ELb0ELb0EEENS1_21CollectiveEpilogueFwdINS6_IJSA_NS7_ILi512EEESA_EEES9_SC_SE_Li256ELb1ELb1ELb0ELb0EEENS1_36VarlenDynamicPersistentTileSchedulerILi64ELi64ELi256ELi128ELb0ELb1ELb1ELb1ELb1ELb1EEEEEEEEEvNT_6ParamsE)
        /*026c*/ 	.word	0x00000000


	//----- nvinfo : EIATTR_MIN_STACK_SIZE
	.align		4
.L_114:
        /*0270*/ 	.byte	0x04, 0x12
        /*0272*/ 	.short	(.L_116 - .L_115)
	.align		4
.L_115:
        /*0274*/ 	.word	index@(_ZN7cutlass13device_kernelIN5flash11enable_sm90INS1_16FlashAttnFwdSm90INS1_25CollectiveMainloopFwdSm90ILi2EN4cute5tupleIJNS5_1CILi1EEES8_S8_EEENS6_IJNS7_ILi64EEESA_SA_EEELi512ENS_6half_tEfNS_4arch4Sm90ELb1ELb0ELb1ELb1ELb1ELb0ELb1ELb0ELb0ELb1ELb0ELb0EEENS1_21CollectiveEpilogueFwdINS6_IJSA_NS7_ILi512EEESA_EEES9_SC_SE_Li256ELb1ELb1ELb0ELb0EEENS1_36VarlenDynamicPersistentTileSchedulerILi64ELi64ELi256ELi128ELb0ELb1ELb1ELb1ELb1ELb1EEEEEEEEEvNT_6ParamsE)
        /*0278*/ 	.word	0x00000000


	//----- nvinfo : EIATTR_MIN_STACK_SIZE
	.align		4
.L_116:
        /*027c*/ 	.byte	0x04, 0x12
        /*027e*/ 	.short	(.L_118 - .L_117)
	.align		4
.L_117:
        /*0280*/ 	.word	index@(_ZN7cutlass13device_kernelIN5flash11enable_sm90INS1_16FlashAttnFwdSm90INS1_25CollectiveMainloopFwdSm90ILi2EN4cute5tupleIJNS5_1CILi1EEES8_S8_EEENS6_IJNS7_ILi64EEESA_SA_EEELi512ENS_6half_tEfNS_4arch4Sm90ELb1ELb0ELb1ELb1ELb1ELb1ELb1ELb0ELb0ELb1ELb0ELb0EEENS1_21CollectiveEpilogueFwdINS6_IJSA_NS7_ILi512EEESA_EEES9_SC_SE_Li256ELb1ELb1ELb0ELb0EEENS1_36VarlenDynamicPersistentTileSchedulerILi64ELi64ELi256ELi128ELb0ELb1ELb1ELb1ELb1ELb1EEEEEEEEEvNT_6ParamsE)
        /*0284*/ 	.word	0x00000000
.L_118:


//--------------------- .nv.compat                --------------------------
	.section	.nv.compat,"",@"SHT_CUDA_COMPAT_INFO"
	.align	4
        /*0000*/ 	.byte	0x02, 0x09, 0x01, 0x00, 0x02, 0x02, 0x01, 0x00, 0x02, 0x05, 0x05, 0x00, 0x03, 0x07, 0x01, 0x01
        /*0010*/ 	.byte	0x02, 0x03, 0x00, 0x00, 0x02, 0x06, 0x01, 0x00, 0x04, 0x0b, 0x08, 0x00, 0x09, 0x00, 0x00, 0x00
        /*0020*/ 	.byte	0x00, 0x00, 0x00, 0x00


//--------------------- .nv.info._ZN7cutlass13device_kernelIN5flash11enable_sm90INS1_16FlashAttnFwdSm90INS1_25CollectiveMainloopFwdSm90ILi2EN4cute5tupleIJNS5_1CILi1EEES8_S8_EEENS6_IJNS7_ILi64EEESA_SA_EEELi512ENS_6half_tEfNS_4arch4Sm90ELb0ELb0ELb1ELb0ELb1ELb0ELb0ELb0ELb0ELb1ELb0ELb0EEENS1_21CollectiveEpilogueFwdINS6_IJSA_NS7_ILi512EEESA_EEES9_SC_SE_Li256ELb0ELb1ELb0ELb0EEENS1_29StaticPersistentTileSchedulerILb0EEEEEEEEEvNT_6ParamsE --------------------------
	.section	.nv.info._ZN7cutlass13device_kernelIN5flash11enable_sm90INS1_16FlashAttnFwdSm90INS1_25CollectiveMainloopFwdSm90ILi2EN4cute5tupleIJNS5_1CILi1EEES8_S8_EEENS6_IJNS7_ILi64EEESA_SA_EEELi512ENS_6half_tEfNS_4arch4Sm90ELb0ELb0ELb1ELb0ELb1ELb0ELb0ELb0ELb0ELb1ELb0ELb0EEENS1_21CollectiveEpilogueFwdINS6_IJSA_NS7_ILi512EEESA_EEES9_SC_SE_Li256ELb0ELb1ELb0ELb0EEENS1_29StaticPersistentTileSchedulerILb0EEEEEEEEEvNT_6ParamsE,"",@"SHT_CUDA_INFO"
	.sectionflags	@""
	.align	4


	//----- nvinfo : EIATTR_CUDA_API_VERSION
	.align		4
        /*0000*/ 	.byte	0x04, 0x37
        /*0002*/ 	.short	(.L_120 - .L_119)
.L_119:
        /*0004*/ 	.word	0x00000082


	//----- nvinfo : EIATTR_KPARAM_INFO
	.align		4
.L_120:
        /*0008*/ 	.byte	0x04, 0x17
        /*000a*/ 	.short	(.L_122 - .L_121)
.L_121:
        /*000c*/ 	.word	0x00000000
        /*0010*/ 	.short	0x0000
        /*0012*/ 	.short	0x0000
        /*0014*/ 	.byte	0x00, 0xf0, 0x01, 0x28


	//----- nvinfo : EIATTR_SPARSE_MMA_MASK
	.align		4
.L_122:
        /*0018*/ 	.byte	0x03, 0x50
        /*001a*/ 	.short	0x0000


	//----- nvinfo : EIATTR_MAXREG_COUNT
	.align		4
        /*001c*/ 	.byte	0x03, 0x1b
        /*001e*/ 	.short	0x00a8


	//----- nvinfo : EIATTR_MERCURY_ISA_VERSION
	.align		4
        /*0020*/ 	.byte	0x03, 0x5f
        /*0022*/ 	.short	0x0101


	//----- nvinfo : EIATTR_VRC_CTA_INIT_COUNT
	.align		4
        /*0024*/ 	.byte	0x02, 0x4a
	.zero		1
	.zero		1


	//----- nvinfo : EIATTR_EXIT_INSTR_OFFSETS
	.align		4
        /*0028*/ 	.byte	0x04, 0x1c
        /*002a*/ 	.short	(.L_124 - .L_123)


	//   ....[0]....
.L_123:
        /*002c*/ 	.word	0x00000010


	//----- nvinfo : EIATTR_MAX_THREADS
	.align		4
.L_124:
        /*0030*/ 	.byte	0x04, 0x05
        /*0032*/ 	.short	(.L_126 - .L_125)
.L_125:
        /*0034*/ 	.word	0x00000180
        /*0038*/ 	.word	0x00000001
        /*003c*/ 	.word	0x00000001


	//----- nvinfo : EIATTR_CBANK_PARAM_SIZE
	.align		4
.L_126:
        /*0040*/ 	.byte	0x03, 0x19
        /*0042*/ 	.short	0x0a00


	//----- nvinfo : EIATTR_PARAM_CBANK
	.align		4
        /*0044*/ 	.byte	0x04, 0x0a
        /*0046*/ 	.short	(.L_128 - .L_127)
	.align		4
.L_127:
        /*0048*/ 	.word	index@(.nv.constant0._ZN7cutlass13device_kernelIN5flash11enable_sm90INS1_16FlashAttnFwdSm90INS1_25CollectiveMainloopFwdSm90ILi2EN4cute5tupleIJNS5_1CILi1EEES8_S8_EEENS6_IJNS7_ILi64EEESA_SA_EEELi512ENS_6half_tEfNS_4arch4Sm90ELb0ELb0ELb1ELb0ELb1ELb0ELb0ELb0ELb0ELb1ELb0ELb0EEENS1_21CollectiveEpilogueFwdINS6_IJSA_NS7_ILi512EEESA_EEES9_SC_SE_Li256ELb0ELb1ELb0ELb0EEENS1_29StaticPersistentTileSchedulerILb0EEEEEEEEEvNT_6ParamsE)
        /*004c*/ 	.short	0x0380
        /*004e*/ 	.short	0x0a00


	//----- nvinfo : EIATTR_SW_WAR
	.align		4
.L_128:
        /*0050*/ 	.byte	0x04, 0x36
        /*0052*/ 	.short	(.L_130 - .L_129)
.L_129:
        /*0054*/ 	.word	0x00000008
.L_130:


//--------------------- .nv.info._ZN7cutlass13device_kernelIN5flash11enable_sm90INS1_16FlashAttnFwdSm90INS1_25CollectiveMainloopFwdSm90ILi2EN4cute5tupleIJNS5_1CILi1EEES8_S8_EEENS6_IJNS7_ILi64EEESA_SA_EEELi512ENS_6half_tEfNS_4arch4Sm90ELb0ELb0ELb1ELb0ELb1ELb0ELb1ELb0ELb0ELb1ELb0ELb0EEENS1_21CollectiveEpilogueFwdINS6_IJSA_NS7_ILi512EEESA_EEES9_SC_SE_Li256ELb0ELb1ELb0ELb0EEENS1_29StaticPersistentTileSchedulerILb0EEEEEEEEEvNT_6ParamsE --------------------------
	.section	.nv.info._ZN7cutlass13device_kernelIN5flash11enable_sm90INS1_16FlashAttnFwdSm90INS1_25CollectiveMainloopFwdSm90ILi2EN4cute5tupleIJNS5_1CILi1EEES8_S8_EEENS6_IJNS7_ILi64EEESA_SA_EEELi512ENS_6half_tEfNS_4arch4Sm90ELb0ELb0ELb1ELb0ELb1ELb0ELb1ELb0ELb0ELb1ELb0ELb0EEENS1_21CollectiveEpilogueFwdINS6_IJSA_NS7_ILi512EEESA_EEES9_SC_SE_Li256ELb0ELb1ELb0ELb0EEENS1_29StaticPersistentTileSchedulerILb0EEEEEEEEEvNT_6ParamsE,"",@"SHT_CUDA_INFO"
	.sectionflags	@""
	.align	4


	//----- nvinfo : EIATTR_CUDA_API_VERSION
	.align		4
        /*0000*/ 	.byte	0x04, 0x37
        /*0002*/ 	.short	(.L_132 - .L_131)
.L_131:
        /*0004*/ 	.word	0x00000082


	//----- nvinfo : EIATTR_KPARAM_INFO
	.align		4
.L_132:
        /*0008*/ 	.byte	0x04, 0x17
        /*000a*/ 	.short	(.L_134 - .L_133)
.L_133:
        /*000c*/ 	.word	0x00000000
        /*0010*/ 	.short	0x0000
        /*0012*/ 	.short	0x0000
        /*0014*/ 	.byte	0x00, 0xf0, 0x01, 0x2c


	//----- nvinfo : EIATTR_SPARSE_MMA_MASK
	.align		4
.L_134:
        /*0018*/ 	.byte	0x03, 0x50
        /*001a*/ 	.short	0x0000


	//----- nvinfo : EIATTR_MAXREG_COUNT
	.align		4
        /*001c*/ 	.byte	0x03, 0x1b
        /*001e*/ 	.short	0x00a8


	//----- nvinfo : EIATTR_MERCURY_ISA_VERSION
	.align		4
        /*0020*/ 	.byte	0x03, 0x5f
        /*0022*/ 	.short	0x0101


	//----- nvinfo : EIATTR_VRC_CTA_INIT_COUNT
	.align		4
        /*0024*/ 	.byte	0x02, 0x4a
	.zero		1
	.zero		1


	//----- nvinfo : EIATTR_EXIT_INSTR_OFFSETS
	.align		4
        /*0028*/ 	.byte	0x04, 0x1c
        /*002a*/ 	.short	(.L_136 - .L_135)


	//   ....[0]....
.L_135:
        /*002c*/ 	.word	0x00000010


	//----- nvinfo : EIATTR_MAX_THREADS
	.align		4
.L_136:
        /*0030*/ 	.byte	0x04, 0x05
        /*0032*/ 	.short	(.L_138 - .L_137)
.L_137:
        /*0034*/ 	.word	0x00000180
        /*0038*/ 	.word	0x00000001
        /*003c*/ 	.word	0x00000001


	//----- nvinfo : EIATTR_CBANK_PARAM_SIZE
	.align		4
.L_138:
        /*0040*/ 	.byte	0x03, 0x19
        /*0042*/ 	.short	0x0b00


	//----- nvinfo : EIATTR_PARAM_CBANK
	.align		4
        /*0044*/ 	.byte	0x04, 0x0a
        /*0046*/ 	.short	(.L_140 - .L_139)
	.align		4
.L_139:
        /*0048*/ 	.word	index@(.nv.constant0._ZN7cutlass13device_kernelIN5flash11enable_sm90INS1_16FlashAttnFwdSm90INS1_25CollectiveMainloopFwdSm90ILi2EN4cute5tupleIJNS5_1CILi1EEES8_S8_EEENS6_IJNS7_ILi64EEESA_SA_EEELi512ENS_6half_tEfNS_4arch4Sm90ELb0ELb0ELb1ELb0ELb1ELb0ELb1ELb0ELb0ELb1ELb0ELb0EEENS1_21CollectiveEpilogueFwdINS6_IJSA_NS7_ILi512EEESA_EEES9_SC_SE_Li256ELb0ELb1ELb0ELb0EEENS1_29StaticPersistentTileSchedulerILb0EEEEEEEEEvNT_6ParamsE)
        /*004c*/ 	.short	0x0380
        /*004e*/ 	.short	0x0b00


	//----- nvinfo : EIATTR_SW_WAR
	.align		4
.L_140:
        /*0050*/ 	.byte	0x04, 0x36
        /*0052*/ 	.short	(.L_142 - .L_141)
.L_141:
        /*0054*/ 	.word	0x00000008
.L_142:


//--------------------- .nv.info._ZN7cutlass13device_kernelIN5flash11enable_sm90INS1_16FlashAttnFwdSm90INS1_25CollectiveMainloopFwdSm90ILi2EN4cute5tupleIJNS5_1CILi1EEES8_S8_EEENS6_IJNS7_ILi64EEESA_SA_EEELi512ENS_6half_tEfNS_4arch4Sm90ELb0ELb0ELb1ELb1ELb1ELb0ELb0ELb0ELb0ELb1ELb0ELb0EEENS1_21CollectiveEpilogueFwdINS6_IJSA_NS7_ILi512EEESA_EEES9_SC_SE_Li256ELb1ELb1ELb0ELb0EEENS1_36VarlenDynamicPersistentTileSchedulerILi64ELi64ELi256ELi128ELb0ELb1ELb1ELb0ELb1ELb1EEEEEEEEEvNT_6ParamsE --------------------------
	.section	.nv.info._ZN7cutlass13device_kernelIN5flash11enable_sm90INS1_16FlashAttnFwdSm90INS1_25CollectiveMainloopFwdSm90ILi2EN4cute5tupleIJNS5_1CILi1EEES8_S8_EEENS6_IJNS7_ILi64EEESA_SA_EEELi512ENS_6half_tEfNS_4arch4Sm90ELb0ELb0ELb1ELb1ELb1ELb0ELb0ELb0ELb0ELb1ELb0ELb0EEENS1_21CollectiveEpilogueFwdINS6_IJSA_NS7_ILi512EEESA_EEES9_SC_SE_Li256ELb1ELb1ELb0ELb0EEENS1_36VarlenDynamicPersistentTileSchedulerILi64ELi64ELi256ELi128ELb0ELb1ELb1ELb0ELb1ELb1EEEEEEEEEvNT_6ParamsE,"",@"SHT_CUDA_INFO"
	.sectionflags	@""
	.align	4


	//----- nvinfo : EIATTR_CUDA_API_VERSION
	.align		4
        /*0000*/ 	.byte	0x04, 0x37
        /*0002*/ 	.short	(.L_144 - .L_143)
.L_143:
        /*0004*/ 	.word	0x00000082


	//----- nvinfo : EIATTR_KPARAM_INFO
	.align		4
.L_144:
        /*0008*/ 	.byte	0x04, 0x17
        /*000a*/ 	.short	(.L_146 - .L_145)
.L_145:
        /*000c*/ 	.word	0x00000000
        /*0010*/ 	.short	0x0000
        /*0012*/ 	.short	0x0000
        /*0014*/ 	.byte	0x00, 0xf0, 0x01, 0x2a


	//----- nvinfo : EIATTR_SPARSE_MMA_MASK
	.align		4
.L_146:
        /*0018*/ 	.byte	0x03, 0x50
        /*001a*/ 	.short	0x0000


	//----- nvinfo : EIATTR_MAXREG_COUNT
	.align		4
        /*001c*/ 	.byte	0x03, 0x1b
        /*001e*/ 	.short	0x00a8


	//----- nvinfo : EIATTR_MERCURY_ISA_VERSION
	.align		4
        /*0020*/ 	.byte	0x03, 0x5f
        /*0022*/ 	.short	0x0101


	//----- nvinfo : EIATTR_VRC_CTA_INIT_COUNT
	.align		4
        /*0024*/ 	.byte	0x02, 0x4a
	.zero		1
	.zero		1


	//----- nvinfo : EIATTR_EXIT_INSTR_OFFSETS
	.align		4
        /*0028*/ 	.byte	0x04, 0x1c
        /*002a*/ 	.short	(.L_148 - .L_147)


	//   ....[0]....
.L_147:
        /*002c*/ 	.word	0x00000010


	//----- nvinfo : EIATTR_MAX_THREADS
	.align		4
.L_148:
        /*0030*/ 	.byte	0x04, 0x05
        /*0032*/ 	.short	(.L_150 - .L_149)
.L_149:
        /*0034*/ 	.word	0x00000180
        /*0038*/ 	.word	0x00000001
        /*003c*/ 	.word	0x00000001


	//----- nvinfo : EIATTR_CBANK_PARAM_SIZE
	.align		4
.L_150:
        /*0040*/ 	.byte	0x03, 0x19
        /*0042*/ 	.short	0x0a80


	//----- nvinfo : EIATTR_PARAM_CBANK
	.align		4
        /*0044*/ 	.byte	0x04, 0x0a
        /*0046*/ 	.short	(.L_152 - .L_151)
	.align		4
.L_151:
        /*0048*/ 	.word	index@(.nv.constant0._ZN7cutlass13device_kernelIN5flash11enable_sm90INS1_16FlashAttnFwdSm90INS1_25CollectiveMainloopFwdSm90ILi2EN4cute5tupleIJNS5_1CILi1EEES8_S8_EEENS6_IJNS7_ILi64EEESA_SA_EEELi512ENS_6half_tEfNS_4arch4Sm90ELb0ELb0ELb1ELb1ELb1ELb0ELb0ELb0ELb0ELb1ELb0ELb0EEENS1_21CollectiveEpilogueFwdINS6_IJSA_NS7_ILi512EEESA_EEES9_SC_SE_Li256ELb1ELb1ELb0ELb0EEENS1_36VarlenDynamicPersistentTileSchedulerILi64ELi64ELi256ELi128ELb0ELb1ELb1ELb0ELb1ELb1EEEEEEEEEvNT_6ParamsE)
        /*004c*/ 	.short	0x0380
        /*004e*/ 	.short	0x0a80


	//----- nvinfo : EIATTR_SW_WAR
	.align		4
.L_152:
        /*0050*/ 	.byte	0x04, 0x36
        /*0052*/ 	.short	(.L_154 - .L_153)
.L_153:
        /*0054*/ 	.word	0x00000008
.L_154:


//--------------------- .nv.info._ZN7cutlass13device_kernelIN5flash11enable_sm90INS1_16FlashAttnFwdSm90INS1_25CollectiveMainloopFwdSm90ILi2EN4cute5tupleIJNS5_1CILi1EEES8_S8_EEENS6_IJNS7_ILi64EEESA_SA_EEELi512ENS_6half_tEfNS_4arch4Sm90ELb0ELb0ELb1ELb1ELb1ELb1ELb0ELb0ELb0ELb1ELb0ELb0EEENS1_21CollectiveEpilogueFwdINS6_IJSA_NS7_ILi512EEESA_EEES9_SC_SE_Li256ELb1ELb1ELb0ELb0EEENS1_36VarlenDynamicPersistentTileSchedulerILi64ELi64ELi256ELi128ELb0ELb1ELb1ELb0ELb1ELb1EEEEEEEEEvNT_6ParamsE --------------------------
	.section	.nv.info._ZN7cutlass13device_kernelIN5flash11enable_sm90INS1_16FlashAttnFwdSm90INS1_25CollectiveMainloopFwdSm90ILi2EN4cute5tupleIJNS5_1CILi1EEES8_S8_EEENS6_IJNS7_ILi64EEESA_SA_EEELi512ENS_6half_tEfNS_4arch4Sm90ELb0ELb0ELb1ELb1ELb1ELb1ELb0ELb0ELb0ELb1ELb0ELb0EEENS1_21CollectiveEpilogueFwdINS6_IJSA_NS7_ILi512EEESA_EEES9_SC_SE_Li256ELb1ELb1ELb0ELb0EEENS1_36VarlenDynamicPersistentTileSchedulerILi64ELi64ELi256ELi128ELb0ELb1ELb1ELb0ELb1ELb1EEEEEEEEEvNT_6ParamsE,"",@"SHT_CUDA_INFO"
	.sectionflags	@""
	.align	4


	//----- nvinfo : EIATTR_CUDA_API_VERSION
	.align		4
        /*0000*/ 	.byte	0x04, 0x37
        /*0002*/ 	.short	(.L_156 - .L_155)
.L_155:
        /*0004*/ 	.word	0x00000082


	//----- nvinfo : EIATTR_KPARAM_INFO
	.align		4
.L_156:
        /*0008*/ 	.byte	0x04, 0x17
        /*000a*/ 	.short	(.L_158 - .L_157)
.L_157:
        /*000c*/ 	.word	0x00000000
        /*0010*/ 	.short	0x0000
        /*0012*/ 	.short	0x0000
        /*0014*/ 	.byte	0x00, 0xf0, 0x01, 0x2a


	//----- nvinfo : EIATTR_SPARSE_MMA_MASK
	.align		4
.L_158:
        /*0018*/ 	.byte	0x03, 0x50
        /*001a*/ 	.short	0x0000


	//----- nvinfo : EIATTR_MAXREG_COUNT
	.align		4
        /*001c*/ 	.byte	0x03, 0x1b
        /*001e*/ 	.short	0x00a8


	//----- nvinfo : EIATTR_MERCURY_ISA_VERSION
	.align		4
        /*0020*/ 	.byte	0x03, 0x5f
        /*0022*/ 	.short	0x0101


	//----- nvinfo : EIATTR_VRC_CTA_INIT_COUNT
	.align		4
        /*0024*/ 	.byte	0x02, 0x4a
	.zero		1
	.zero		1


	//----- nvinfo : EIATTR_EXIT_INSTR_OFFSETS
	.align		4
        /*0028*/ 	.byte	0x04, 0x1c
        /*002a*/ 	.short	(.L_160 - .L_159)


	//   ....[0]....
.L_159:
        /*002c*/ 	.word	0x00000010


	//----- nvinfo : EIATTR_MAX_THREADS
	.align		4
.L_160:
        /*0030*/ 	.byte	0x04, 0x05
        /*0032*/ 	.short	(.L_162 - .L_161)
.L_161:
        /*0034*/ 	.word	0x00000180
        /*0038*/ 	.word	0x00000001
        /*003c*/ 	.word	0x00000001


	//----- nvinfo : EIATTR_CBANK_PARAM_SIZE
	.align		4
.L_162:
        /*0040*/ 	.byte	0x03, 0x19
        /*0042*/ 	.short	0x0a80


	//----- nvinfo : EIATTR_PARAM_CBANK
	.align		4
        /*0044*/ 	.byte	0x04, 0x0a
        /*0046*/ 	.short	(.L_164 - .L_163)
	.align		4
.L_163:
        /*0048*/ 	.word	index@(.nv.constant0._ZN7cutlass13device_kernelIN5flash11enable_sm90INS1_16FlashAttnFwdSm90INS1_25CollectiveMainloopFwdSm90ILi2EN4cute5tupleIJNS5_1CILi1EEES8_S8_EEENS6_IJNS7_ILi64EEESA_SA_EEELi512ENS_6half_tEfNS_4arch4Sm90ELb0ELb0ELb1ELb1ELb1ELb1ELb0ELb0ELb0ELb1ELb0ELb0EEENS1_21CollectiveEpilogueFwdINS6_IJSA_NS7_ILi512EEESA_EEES9_SC_SE_Li256ELb1ELb1ELb0ELb0EEENS1_36VarlenDynamicPersistentTileSchedulerILi64ELi64ELi256ELi128ELb0ELb1ELb1ELb0ELb1ELb1EEEEEEEEEvNT_6ParamsE)
        /*004c*/ 	.short	0x0380
        /*004e*/ 	.short	0x0a80


	//----- nvinfo : EIATTR_SW_WAR
	.align		4
.L_164:
        /*0050*/ 	.byte	0x04, 0x36
        /*0052*/ 	.short	(.L_166 - .L_165)
.L_165:
        /*0054*/ 	.word	0x00000008
.L_166:


//--------------------- .nv.info._ZN7cutlass13device_kernelIN5flash11enable_sm90INS1_16FlashAttnFwdSm90INS1_25CollectiveMainloopFwdSm90ILi2EN4cute5tupleIJNS5_1CILi1EEES8_S8_EEENS6_IJNS7_ILi64EEESA_SA_EEELi512ENS_6half_tEfNS_4arch4Sm90ELb0ELb0ELb1ELb1ELb1ELb0ELb1ELb0ELb0ELb1ELb0ELb0EEENS1_21CollectiveEpilogueFwdINS6_IJSA_NS7_ILi512EEESA_EEES9_SC_SE_Li256ELb1ELb1ELb0ELb0EEENS1_36VarlenDynamicPersistentTileSchedulerILi64ELi64ELi256ELi128ELb0ELb1ELb1ELb0ELb1ELb1EEEEEEEEEvNT_6ParamsE --------------------------
	.section	.nv.info._ZN7cutlass13device_kernelIN5flash11enable_sm90INS1_16FlashAttnFwdSm90INS1_25CollectiveMainloopFwdSm90ILi2EN4cute5tupleIJNS5_1CILi1EEES8_S8_EEENS6_IJNS7_ILi64EEESA_SA_EEELi512ENS_6half_tEfNS_4arch4Sm90ELb0ELb0ELb1ELb1ELb1ELb0ELb1ELb0ELb0ELb1ELb0ELb0EEENS1_21CollectiveEpilogueFwdINS6_IJSA_NS7_ILi512EEESA_EEES9_SC_SE_Li256ELb1ELb1ELb0ELb0EEENS1_36VarlenDynamicPersistentTileSchedulerILi64ELi64ELi256ELi128ELb0ELb1ELb1ELb0ELb1ELb1EEEEEEEEEvNT_6ParamsE,"",@"SHT_CUDA_INFO"
	.sectionflags	@""
	.align	4


	//----- nvinfo : EIATTR_CUDA_API_VERSION
	.align		4
        /*0000*/ 	.byte	0x04, 0x37
        /*0002*/ 	.short	(.L_168 - .L_167)
.L_167:
        /*0004*/ 	.word	0x00000082


	//----- nvinfo : EIATTR_KPARAM_INFO
	.align		4
.L_168:
        /*0008*/ 	.byte	0x04, 0x17
        /*000a*/ 	.short	(.L_170 - .L_169)
.L_169:
        /*000c*/ 	.word	0x00000000
        /*0010*/ 	.short	0x0000
        /*0012*/ 	.short	0x0000
        /*0014*/ 	.byte	0x00, 0xf0, 0x01, 0x2e


	//----- nvinfo : EIATTR_SPARSE_MMA_MASK
	.align		4
.L_170:
        /*0018*/ 	.byte	0x03, 0x50
        /*001a*/ 	.short	0x0000


	//----- nvinfo : EIATTR_MAXREG_COUNT
	.align		4
        /*001c*/ 	.byte	0x03, 0x1b
        /*001e*/ 	.short	0x00a8


	//----- nvinfo : EIATTR_MERCURY_ISA_VERSION
	.align		4
        /*0020*/ 	.byte	0x03, 0x5f
        /*0022*/ 	.short	0x0101


	//----- nvinfo : EIATTR_VRC_CTA_INIT_COUNT
	.align		4
        /*0024*/ 	.byte	0x02, 0x4a
	.zero		1
	.zero		1


	//----- nvinfo : EIATTR_EXIT_INSTR_OFFSETS
	.align		4
        /*0028*/ 	.byte	0x04, 0x1c
        /*002a*/ 	.short	(.L_172 - .L_171)


	//   ....[0]....
.L_171:
        /*002c*/ 	.word	0x00000010


	//----- nvinfo : EIATTR_MAX_THREADS
	.align		4
.L_172:
        /*0030*/ 	.byte	0x04, 0x05
        /*0032*/ 	.short	(.L_174 - .L_173)
.L_173:
        /*0034*/ 	.word	0x00000180
        /*0038*/ 	.word	0x00000001
        /*003c*/ 	.word	0x00000001


	//----- nvinfo : EIATTR_CBANK_PARAM_SIZE
	.align		4
.L_174:
        /*0040*/ 	.byte	0x03, 0x19
        /*0042*/ 	.short	0x0b80


	//----- nvinfo : EIATTR_PARAM_CBANK
	.align		4
        /*0044*/ 	.byte	0x04, 0x0a
        /*0046*/ 	.short	(.L_176 - .L_175)
	.align		4
.L_175:
        /*0048*/ 	.word	index@(.nv.constant0._ZN7cutlass13device_kernelIN5flash11enable_sm90INS1_16FlashAttnFwdSm90INS1_25CollectiveMainloopFwdSm90ILi2EN4cute5tupleIJNS5_1CILi1EEES8_S8_EEENS6_IJNS7_ILi64EEESA_SA_EEELi512ENS_6half_tEfNS_4arch4Sm90ELb0ELb0ELb1ELb1ELb1ELb0ELb1ELb0ELb0ELb1ELb0ELb0EEENS1_21CollectiveEpilogueFwdINS6_IJSA_NS7_ILi512EEESA_EEES9_SC_SE_Li256ELb1ELb1ELb0ELb0EEENS1_36VarlenDynamicPersistentTileSchedulerILi64ELi64ELi256ELi128ELb0ELb1ELb1ELb0ELb1ELb1EEEEEEEEEvNT_6ParamsE)
        /*004c*/ 	.short	0x0380
        /*004e*/ 	.short	0x0b80


	//----- nvinfo : EIATTR_SW_WAR
	.align		4
.L_176:
        /*0050*/ 	.byte	0x04, 0x36
        /*0052*/ 	.short	(.L_178 - .L_177)
.L_177:
        /*0054*/ 	.word	0x00000008
.L_178:


//--------------------- .nv.info._ZN7cutlass13device_kernelIN5flash11enable_sm90INS1_16FlashAttnFwdSm90INS1_25CollectiveMainloopFwdSm90ILi2EN4cute5tupleIJNS5_1CILi1EEES8_S8_EEENS6_IJNS7_ILi64EEESA_SA_EEELi512ENS_6half_tEfNS_4arch4Sm90ELb0ELb0ELb1ELb1ELb1ELb1ELb1ELb0ELb0ELb1ELb0ELb0EEENS1_21CollectiveEpilogueFwdINS6_IJSA_NS7_ILi512EEESA_EEES9_SC_SE_Li256ELb1ELb1ELb0ELb0EEENS1_36VarlenDynamicPersistentTileSchedulerILi64ELi64ELi256ELi128ELb0ELb1ELb1ELb0ELb1ELb1EEEEEEEEEvNT_6ParamsE --------------------------
	.section	.nv.info._ZN7cutlass13device_kernelIN5flash11enable_sm90INS1_16FlashAttnFwdSm90INS1_25CollectiveMainloopFwdSm90ILi2EN4cute5tupleIJNS5_1CILi1EEES8_S8_EEENS6_IJNS7_ILi64EEESA_SA_EEELi512ENS_6half_tEfNS_4arch4Sm90ELb0ELb0ELb1ELb1ELb1ELb1ELb1ELb0ELb0ELb1ELb0ELb0EEENS1_21CollectiveEpilogueFwdINS6_IJSA_NS7_ILi512EEESA_EEES9_SC_SE_Li256ELb1ELb1ELb0ELb0EEENS1_36VarlenDynamicPersistentTileSchedulerILi64ELi64ELi256ELi128ELb0ELb1ELb1ELb0ELb1ELb1EEEEEEEEEvNT_6ParamsE,"",@"SHT_CUDA_INFO"
	.sectionflags	@""
	.align	4


	//----- nvinfo : EIATTR_CUDA_API_VERSION
	.align		4
        /*0000*/ 	.byte	0x04, 0x37
        /*0002*/ 	.short	(.L_180 - .L_179)
.L_179:
        /*0004*/ 	.word	0x00000082


	//----- nvinfo : EIATTR_KPARAM_INFO
	.align		4
.L_180:
        /*0008*/ 	.byte	0x04, 0x17
        /*000a*/ 	.short	(.L_182 - .L_181)
.L_181:
        /*000c*/ 	.word	0x00000000
        /*0010*/ 	.short	0x0000
        /*0012*/ 	.short	0x0000
        /*0014*/ 	.byte	0x00, 0xf0, 0x01, 0x2e


	//----- nvinfo : EIATTR_SPARSE_MMA_MASK
	.align		4
.L_182:
        /*0018*/ 	.byte	0x03, 0x50
        /*001a*/ 	.short	0x0000


	//----- nvinfo : EIATTR_MAXREG_COUNT
	.align		4
        /*001c*/ 	.byte	0x03, 0x1b
        /*001e*/ 	.short	0x00a8


	//----- nvinfo : EIATTR_MERCURY_ISA_VERSION
	.align		4
        /*0020*/ 	.byte	0x03, 0x5f
        /*0022*/ 	.short	0x0101


	//----- nvinfo : EIATTR_VRC_CTA_INIT_COUNT
	.align		4
        /*0024*/ 	.byte	0x02, 0x4a
	.zero		1
	.zero		1


	//----- nvinfo : EIATTR_EXIT_INSTR_OFFSETS
	.align		4
        /*0028*/ 	.byte	0x04, 0x1c
        /*002a*/ 	.short	(.L_184 - .L_183)


	//   ....[0]....
.L_183:
        /*002c*/ 	.word	0x00000010


	//----- nvinfo : EIATTR_MAX_THREADS
	.align		4
.L_184:
        /*0030*/ 	.byte	0x04, 0x05
        /*0032*/ 	.short	(.L_186 - .L_185)
.L_185:
        /*0034*/ 	.word	0x00000180
        /*0038*/ 	.word	0x00000001
        /*003c*/ 	.word	0x00000001


	//----- nvinfo : EIATTR_CBANK_PARAM_SIZE
	.align		4
.L_186:
        /*0040*/ 	.byte	0x03, 0x19
        /*0042*/ 	.short	0x0b80


	//----- nvinfo : EIATTR_PARAM_CBANK
	.align		4
        /*0044*/ 	.byte	0x04, 0x0a
        /*0046*/ 	.short	(.L_188 - .L_187)
	.align		4
.L_187:
        /*0048*/ 	.word	index@(.nv.constant0._ZN7cutlass13device_kernelIN5flash11enable_sm90INS1_16FlashAttnFwdSm90INS1_25CollectiveMainloopFwdSm90ILi2EN4cute5tupleIJNS5_1CILi1EEES8_S8_EEENS6_IJNS7_ILi64EEESA_SA_EEELi512ENS_6half_tEfNS_4arch4Sm90ELb0ELb0ELb1ELb1ELb1ELb1ELb1ELb0ELb0ELb1ELb0ELb0EEENS1_21CollectiveEpilogueFwdINS6_IJSA_NS7_ILi512EEESA_EEES9_SC_SE_Li256ELb1ELb1ELb0ELb0EEENS1_36VarlenDynamicPersistentTileSchedulerILi64ELi64ELi256ELi128ELb0ELb1ELb1ELb0ELb1ELb1EEEEEEEEEvNT_6ParamsE)
        /*004c*/ 	.short	0x0380
        /*004e*/ 	.short	0x0b80


	//----- nvinfo : EIATTR_SW_WAR
	.align		4
.L_188:
        /*0050*/ 	.byte	0x04, 0x36
        /*0052*/ 	.short	(.L_190 - .L_189)
.L_189:
        /*0054*/ 	.word	0x00000008
.L_190:


//--------------------- .nv.info._ZN7cutlass13device_kernelIN5flash11enable_sm90INS1_16FlashAttnFwdSm90INS1_25CollectiveMainloopFwdSm90ILi2EN4cute5tupleIJNS5_1CILi1EEES8_S8_EEENS6_IJNS7_ILi64EEESA_SA_EEELi512ENS_6half_tEfNS_4arch4Sm90ELb0ELb1ELb1ELb0ELb1ELb0ELb0ELb0ELb0ELb1ELb0ELb0EEENS1_21CollectiveEpilogueFwdINS6_IJSA_NS7_ILi512EEESA_EEES9_SC_SE_Li256ELb0ELb1ELb0ELb0EEENS1_30DynamicPersistentTileSchedulerILi256ELi128ELb0ELb1ELb1EEEEEEEEEvNT_6ParamsE --------------------------
	.section	.nv.info._ZN7cutlass13device_kernelIN5flash11enable_sm90INS1_16FlashAttnFwdSm90INS1_25CollectiveMainloopFwdSm90ILi2EN4cute5tupleIJNS5_1CILi1EEES8_S8_EEENS6_IJNS7_ILi64EEESA_SA_EEELi512ENS_6half_tEfNS_4arch4Sm90ELb0ELb1ELb1ELb0ELb1ELb0ELb0ELb0ELb0ELb1ELb0ELb0EEENS1_21CollectiveEpilogueFwdINS6_IJSA_NS7_ILi512EEESA_EEES9_SC_SE_Li256ELb0ELb1ELb0ELb0EEENS1_30DynamicPersistentTileSchedulerILi256ELi128ELb0ELb1ELb1EEEEEEEEEvNT_6ParamsE,"",@"SHT_CUDA_INFO"
	.sectionflags	@""
	.align	4


	//----- nvinfo : EIATTR_CUDA_API_VERSION
	.align		4
        /*0000*/ 	.byte	0x04, 0x37
        /*0002*/ 	.short	(.L_192 - .L_191)
.L_191:
        /*0004*/ 	.word	0x00000082


	//----- nvinfo : EIATTR_KPARAM_INFO
	.align		4
.L_192:
        /*0008*/ 	.byte	0x04, 0x17
        /*000a*/ 	.short	(.L_194 - .L_193)
.L_193:
        /*000c*/ 	.word	0x00000000
        /*0010*/ 	.short	0x0000
        /*0012*/ 	.short	0x0000
        /*0014*/ 	.byte	0x00, 0xf0, 0x01, 0x2a


	//----- nvinfo : EIATTR_SPARSE_MMA_MASK
	.align		4
.L_194:
        /*0018*/ 	.byte	0x03, 0x50
        /*001a*/ 	.short	0x0000


	//----- nvinfo : EIATTR_MAXREG_COUNT
	.align		4
        /*001c*/ 	.byte	0x03, 0x1b
        /*001e*/ 	.short	0x00a8


	//----- nvinfo : EIATTR_MERCURY_ISA_VERSION
	.align		4
        /*0020*/ 	.byte	0x03, 0x5f
        /*0022*/ 	.short	0x0101


	//----- nvinfo : EIATTR_VRC_CTA_INIT_COUNT
	.align		4
        /*0024*/ 	.byte	0x02, 0x4a
	.zero		1
	.zero		1


	//----- nvinfo : EIATTR_EXIT_INSTR_OFFSETS
	.align		4
        /*0028*/ 	.byte	0x04, 0x1c
        /*002a*/ 	.short	(.L_196 - .L_195)


	//   ....[0]....
.L_195:
        /*002c*/ 	.word	0x00000010


	//----- nvinfo : EIATTR_MAX_THREADS
	.align		4
.L_196:
        /*0030*/ 	.byte	0x04, 0x05
        /*0032*/ 	.short	(.L_198 - .L_197)
.L_197:
        /*0034*/ 	.word	0x00000180
        /*0038*/ 	.word	0x00000001
        /*003c*/ 	.word	0x00000001


	//----- nvinfo : EIATTR_CBANK_PARAM_SIZE
	.align		4
.L_198:
        /*0040*/ 	.byte	0x03, 0x19
        /*0042*/ 	.short	0x0a80


	//----- nvinfo : EIATTR_PARAM_CBANK
	.align		4
        /*0044*/ 	.byte	0x04, 0x0a
        /*0046*/ 	.short	(.L_200 - .L_199)
	.align		4
.L_199:
        /*0048*/ 	.word	index@(.nv.constant0._ZN7cutlass13device_kernelIN5flash11enable_sm90INS1_16FlashAttnFwdSm90INS1_25CollectiveMainloopFwdSm90ILi2EN4cute5tupleIJNS5_1CILi1EEES8_S8_EEENS6_IJNS7_ILi64EEESA_SA_EEELi512ENS_6half_tEfNS_4arch4Sm90ELb0ELb1ELb1ELb0ELb1ELb0ELb0ELb0ELb0ELb1ELb0ELb0EEENS1_21CollectiveEpilogueFwdINS6_IJSA_NS7_ILi512EEESA_EEES9_SC_SE_Li256ELb0ELb1ELb0ELb0EEENS1_30DynamicPersistentTileSchedulerILi256ELi128ELb0ELb1ELb1EEEEEEEEEvNT_6ParamsE)
        /*004c*/ 	.short	0x0380
        /*004e*/ 	.short	0x0a80


	//----- nvinfo : EIATTR_SW_WAR
	.align		4
.L_200:
        /*0050*/ 	.byte	0x04, 0x36
        /*0052*/ 	.short	(.L_202 - .L_201)
.L_201:
        /*0054*/ 	.word	0x00000008
.L_202:


//--------------------- .nv.info._ZN7cutlass13device_kernelIN5flash11enable_sm90INS1_16FlashAttnFwdSm90INS1_25CollectiveMainloopFwdSm90ILi2EN4cute5tupleIJNS5_1CILi1EEES8_S8_EEENS6_IJNS7_ILi64EEESA_SA_EEELi512ENS_6half_tEfNS_4arch4Sm90ELb0ELb1ELb1ELb0ELb1ELb0ELb1ELb0ELb0ELb1ELb0ELb0EEENS1_21CollectiveEpilogueFwdINS6_IJSA_NS7_ILi512EEESA_EEES9_SC_SE_Li256ELb0ELb1ELb0ELb0EEENS1_30DynamicPersistentTileSchedulerILi256ELi128ELb0ELb1ELb1EEEEEEEEEvNT_6ParamsE --------------------------
	.section	.nv.info._ZN7cutlass13device_kernelIN5flash11enable_sm90INS1_16FlashAttnFwdSm90INS1_25CollectiveMainloopFwdSm90ILi2EN4cute5tupleIJNS5_1CILi1EEES8_S8_EEENS6_IJNS7_ILi64EEESA_SA_EEELi512ENS_6half_tEfNS_4arch4Sm90ELb0ELb1ELb1ELb0ELb1ELb0ELb1ELb0ELb0ELb1ELb0ELb0EEENS1_21CollectiveEpilogueFwdINS6_IJSA_NS7_ILi512EEESA_EEES9_SC_SE_Li256ELb0ELb1ELb0ELb0EEENS1_30DynamicPersistentTileSchedulerILi256ELi128ELb0ELb1ELb1EEEEEEEEEvNT_6ParamsE,"",@"SHT_CUDA_INFO"
	.sectionflags	@""
	.align	4


	//----- nvinfo : EIATTR_CUDA_API_VERSION
	.align		4
        /*0000*/ 	.byte	0x04, 0x37
        /*0002*/ 	.short	(.L_204 - .L_203)
.L_203:
        /*0004*/ 	.word	0x00000082


	//----- nvinfo : EIATTR_KPARAM_INFO
	.align		4
.L_204:
        /*0008*/ 	.byte	0x04, 0x17
        /*000a*/ 	.short	(.L_206 - .L_205)
.L_205:
        /*000c*/ 	.word	0x00000000
        /*0010*/ 	.short	0x0000
        /*0012*/ 	.short	0x0000
        /*0014*/ 	.byte	0x00, 0xf0, 0x01, 0x2e


	//----- nvinfo : EIATTR_SPARSE_MMA_MASK
	.align		4
.L_206:
        /*0018*/ 	.byte	0x03, 0x50
        /*001a*/ 	.short	0x0000


	//----- nvinfo : EIATTR_MAXREG_COUNT
	.align		4
        /*001c*/ 	.byte	0x03, 0x1b
        /*001e*/ 	.short	0x00a8


	//----- nvinfo : EIATTR_MERCURY_ISA_VERSION
	.align		4
        /*0020*/ 	.byte	0x03, 0x5f
        /*0022*/ 	.short	0x0101


	//----- nvinfo : EIATTR_VRC_CTA_INIT_COUNT
	.align		4
        /*0024*/ 	.byte	0x02, 0x4a
	.zero		1
	.zero		1


	//----- nvinfo : EIATTR_EXIT_INSTR_OFFSETS
	.align		4
        /*0028*/ 	.byte	0x04, 0x1c
        /*002a*/ 	.short	(.L_208 - .L_207)


	//   ....[0]....
.L_207:
        /*002c*/ 	.word	0x00000010


	//----- nvinfo : EIATTR_MAX_THREADS
	.align		4
.L_208:
        /*0030*/ 	.byte	0x04, 0x05
        /*0032*/ 	.short	(.L_210 - .L_209)
.L_209:
        /*0034*/ 	.word	0x00000180
        /*0038*/ 	.word	0x00000001
        /*003c*/ 	.word	0x00000001


	//----- nvinfo : EIATTR_CBANK_PARAM_SIZE
	.align		4
.L_210:
        /*0040*/ 	.byte	0x03, 0x19
        /*0042*/ 	.short	0x0b80


	//----- nvinfo : EIATTR_PARAM_CBANK
	.align		4
        /*0044*/ 	.byte	0x04, 0x0a
        /*0046*/ 	.short	(.L_212 - .L_211)
	.align		4
.L_211:
        /*0048*/ 	.word	index@(.nv.constant0._ZN7cutlass13device_kernelIN5flash11enable_sm90INS1_16FlashAttnFwdSm90INS1_25CollectiveMainloopFwdSm90ILi2EN4cute5tupleIJNS5_1CILi1EEES8_S8_EEENS6_IJNS7_ILi64EEESA_SA_EEELi512ENS_6half_tEfNS_4arch4Sm90ELb0ELb1ELb1ELb0ELb1ELb0ELb1ELb0ELb0ELb1ELb0ELb0EEENS1_21CollectiveEpilogueFwdINS6_IJSA_NS7_ILi512EEESA_EEES9_SC_SE_Li256ELb0ELb1ELb0ELb0EEENS1_30DynamicPersistentTileSchedulerILi256ELi128ELb0ELb1ELb1EEEEEEEEEvNT_6ParamsE)
        /*004c*/ 	.short	0x0380
        /*004e*/ 	.short	0x0b80


	//----- nvinfo : EIATTR_SW_WAR
	.align		4
.L_212:
        /*0050*/ 	.byte	0x04, 0x36
        /*0052*/ 	.short	(.L_214 - .L_213)
.L_213:
        /*0054*/ 	.word	0x00000008
.L_214:


//--------------------- .nv.info._ZN7cutlass13device_kernelIN5flash11enable_sm90INS1_16FlashAttnFwdSm90INS1_25CollectiveMainloopFwdSm90ILi2EN4cute5tupleIJNS5_1CILi1EEES8_S8_EEENS6_IJNS7_ILi64EEESA_SA_EEELi512ENS_6half_tEfNS_4arch4Sm90ELb0ELb1ELb1ELb1ELb1ELb0ELb0ELb0ELb0ELb1ELb0ELb0EEENS1_21CollectiveEpilogueFwdINS6_IJSA_NS7_ILi512EEESA_EEES9_SC_SE_Li256ELb1ELb1ELb0ELb0EEENS1_36VarlenDynamicPersistentTileSchedulerILi64ELi64ELi256ELi128ELb0ELb1ELb1ELb1ELb0ELb1EEEEEEEEEvNT_6ParamsE --------------------------
	.section	.nv.info._ZN7cutlass13device_kernelIN5flash11enable_sm90INS1_16FlashAttnFwdSm90INS1_25CollectiveMainloopFwdSm90ILi2EN4cute5tupleIJNS5_1CILi1EEES8_S8_EEENS6_IJNS7_ILi64EEESA_SA_EEELi512ENS_6half_tEfNS_4arch4Sm90ELb0ELb1ELb1ELb1ELb1ELb0ELb0ELb0ELb0ELb1ELb0ELb0EEENS1_21CollectiveEpilogueFwdINS6_IJSA_NS7_ILi512EEESA_EEES9_SC_SE_Li256ELb1ELb1ELb0ELb0EEENS1_36VarlenDynamicPersistentTileSchedulerILi64ELi64ELi256ELi128ELb0ELb1ELb1ELb1ELb0ELb1EEEEEEEEEvNT_6ParamsE,"",@"SHT_CUDA_INFO"
	.sectionflags	@""
	.align	4


	//----- nvinfo : EIATTR_CUDA_API_VERSION
	.align		4
        /*0000*/ 	.byte	0x04, 0x37
        /*0002*/ 	.short	(.L_216 - .L_215)
.L_215:
        /*0004*/ 	.word	0x00000082


	//----- nvinfo : EIATTR_KPARAM_INFO
	.align		4
.L_216:
        /*0008*/ 	.byte	0x04, 0x17
        /*000a*/ 	.short	(.L_218 - .L_217)
.L_217:
        /*000c*/ 	.word	0x00000000
        /*0010*/ 	.short	0x0000
        /*0012*/ 	.short	0x0000
        /*0014*/ 	.byte	0x00, 0xf0, 0x01, 0x2a


	//----- nvinfo : EIATTR_SPARSE_MMA_MASK
	.align		4
.L_218:
        /*0018*/ 	.byte	0x03, 0x50
        /*001a*/ 	.short	0x0000


	//----- nvinfo : EIATTR_MAXREG_COUNT
	.align		4
        /*001c*/ 	.byte	0x03, 0x1b
        /*001e*/ 	.short	0x00a8


	//----- nvinfo : EIATTR_MERCURY_ISA_VERSION
	.align		4
        /*0020*/ 	.byte	0x03, 0x5f
        /*0022*/ 	.short	0x0101


	//----- nvinfo : EIATTR_VRC_CTA_INIT_COUNT
	.align		4
        /*0024*/ 	.byte	0x02, 0x4a
	.zero		1
	.zero		1


	//----- nvinfo : EIATTR_EXIT_INSTR_OFFSETS
	.align		4
        /*0028*/ 	.byte	0x04, 0x1c
        /*002a*/ 	.short	(.L_220 - .L_219)


	//   ....[0]....
.L_219:
        /*002c*/ 	.word	0x00000010


	//----- nvinfo : EIATTR_MAX_THREADS
	.align		4
.L_220:
        /*0030*/ 	.byte	0x04, 0x05
        /*0032*/ 	.short	(.L_222 - .L_221)
.L_221:
        /*0034*/ 	.word	0x00000180
        /*0038*/ 	.word	0x00000001
        /*003c*/ 	.word	0x00000001


	//----- nvinfo : EIATTR_CBANK_PARAM_SIZE
	.align		4
.L_222:
        /*0040*/ 	.byte	0x03, 0x19
        /*0042*/ 	.short	0x0a80


	//----- nvinfo : EIATTR_PARAM_CBANK
	.align		4
        /*0044*/ 	.byte	0x04, 0x0a
        /*0046*/ 	.short	(.L_224 - .L_223)
	.align		4
.L_223:
        /*0048*/ 	.word	index@(.nv.constant0._ZN7cutlass13device_kernelIN5flash11enable_sm90INS1_16FlashAttnFwdSm90INS1_25CollectiveMainloopFwdSm90ILi2EN4cute5tupleIJNS5_1CILi1EEES8_S8_EEENS6_IJNS7_ILi64EEESA_SA_EEELi512ENS_6half_tEfNS_4arch4Sm90ELb0ELb1ELb1ELb1ELb1ELb0ELb0ELb0ELb0ELb1ELb0ELb0EEENS1_21CollectiveEpilogueFwdINS6_IJSA_NS7_ILi512EEESA_EEES9_SC_SE_Li256ELb1ELb1ELb0ELb0EEENS1_36VarlenDynamicPersistentTileSchedulerILi64ELi64ELi256ELi128ELb0ELb1ELb1ELb1ELb0ELb1EEEEEEEEEvNT_6ParamsE)
        /*004c*/ 	.short	0x0380
        /*004e*/ 	.short	0x0a80


	//----- nvinfo : EIATTR_SW_WAR
	.align		4
.L_224:
        /*0050*/ 	.byte	0x04, 0x36
        /*0052*/ 	.short	(.L_226 - .L_225)
.L_225:
        /*0054*/ 	.word	0x00000008
.L_226:


//--------------------- .nv.info._ZN7cutlass13device_kernelIN5flash11enable_sm90INS1_16FlashAttnFwdSm90INS1_25CollectiveMainloopFwdSm90ILi2EN4cute5tupleIJNS5_1CILi1EEES8_S8_EEENS6_IJNS7_ILi64EEESA_SA_EEELi512ENS_6half_tEfNS_4arch4Sm90ELb0ELb1ELb1ELb1ELb1ELb1ELb0ELb0ELb0ELb1ELb0ELb0EEENS1_21CollectiveEpilogueFwdINS6_IJSA_NS7_ILi512EEESA_EEES9_SC_SE_Li256ELb1ELb1ELb0ELb0EEENS1_36VarlenDynamicPersistentTileSchedulerILi64ELi64ELi256ELi128ELb0ELb1ELb1ELb1ELb0ELb1EEEEEEEEEvNT_6ParamsE --------------------------
	.section	.nv.info._ZN7cutlass13device_kernelIN5flash11enable_sm90INS1_16FlashAttnFwdSm90INS1_25CollectiveMainloopFwdSm90ILi2EN4cute5tupleIJNS5_1CILi1EEES8_S8_EEENS6_IJNS7_ILi64EEESA_SA_EEELi512ENS_6half_tEfNS_4arch4Sm90ELb0ELb1ELb1ELb1ELb1ELb1ELb0ELb0ELb0ELb1ELb0ELb0EEENS1_21CollectiveEpilogueFwdINS6_IJSA_NS7_ILi512EEESA_EEES9_SC_SE_Li256ELb1ELb1ELb0ELb0EEENS1_36VarlenDynamicPersistentTileSchedulerILi64ELi64ELi256ELi128ELb0ELb1ELb1ELb1ELb0ELb1EEEEEEEEEvNT_6ParamsE,"",@"SHT_CUDA_INFO"
	.sectionflags	@""
	.align	4


	//----- nvinfo : EIATTR_CUDA_API_VERSION
	.align		4
        /*0000*/ 	.byte	0x04, 0x37
        /*0002*/ 	.short	(.L_228 - .L_227)
.L_227:
        /*0004*/ 	.word	0x00000082


	//----- nvinfo : EIATTR_KPARAM_INFO
	.align		4
.L_228:
        /*0008*/ 	.byte	0x04, 0x17
        /*000a*/ 	.short	(.L_230 - .L_229)
.L_229:
        /*000c*/ 	.word	0x00000000
        /*0010*/ 	.short	0x0000
        /*0012*/ 	.short	0x0000
        /*0014*/ 	.byte	0x00, 0xf0, 0x01, 0x2a


	//----- nvinfo : EIATTR_SPARSE_MMA_MASK
	.align		4
.L_230:
        /*0018*/ 	.byte	0x03, 0x50
        /*001a*/ 	.short	0x0000


	//----- nvinfo : EIATTR_MAXREG_COUNT
	.align		4
        /*001c*/ 	.byte	0x03, 0x1b
        /*001e*/ 	.short	0x00a8


	//----- nvinfo : EIATTR_MERCURY_ISA_VERSION
	.align		4
        /*0020*/ 	.byte	0x03, 0x5f
        /*0022*/ 	.short	0x0101


	//----- nvinfo : EIATTR_VRC_CTA_INIT_COUNT
	.align		4
        /*0024*/ 	.byte	0x02, 0x4a
	.zero		1
	.zero		1


	//----- nvinfo : EIATTR_EXIT_INSTR_OFFSETS
	.align		4
        /*0028*/ 	.byte	0x04, 0x1c
        /*002a*/ 	.short	(.L_232 - .L_231)


	//   ....[0]....
.L_231:
        /*002c*/ 	.word	0x00000010


	//----- nvinfo : EIATTR_MAX_THREADS
	.align		4
.L_232:
        /*0030*/ 	.byte	0x04, 0x05
        /*0032*/ 	.short	(.L_234 - .L_233)
.L_233:
        /*0034*/ 	.word	0x00000180
        /*0038*/ 	.word	0x00000001
        /*003c*/ 	.word	0x00000001


	//----- nvinfo : EIATTR_CBANK_PARAM_SIZE
	.align		4
.L_234:
        /*0040*/ 	.byte	0x03, 0x19
        /*0042*/ 	.short	0x0a80


	//----- nvinfo : EIATTR_PARAM_CBANK
	.align		4
        /*0044*/ 	.byte	0x04, 0x0a
        /*0046*/ 	.short	(.L_236 - .L_235)
	.align		4
.L_235:
        /*0048*/ 	.word	index@(.nv.constant0._ZN7cutlass13device_kernelIN5flash11enable_sm90INS1_16FlashAttnFwdSm90INS1_25CollectiveMainloopFwdSm90ILi2EN4cute5tupleIJNS5_1CILi1EEES8_S8_EEENS6_IJNS7_ILi64EEESA_SA_EEELi512ENS_6half_tEfNS_4arch4Sm90ELb0ELb1ELb1ELb1ELb1ELb1ELb0ELb0ELb0ELb1ELb0ELb0EEENS1_21CollectiveEpilogueFwdINS6_IJSA_NS7_ILi512EEESA_EEES9_SC_SE_Li256ELb1ELb1ELb0ELb0EEENS1_36VarlenDynamicPersistentTileSchedulerILi64ELi64ELi256ELi128ELb0ELb1ELb1ELb1ELb0ELb1EEEEEEEEEvNT_6ParamsE)
        /*004c*/ 	.short	0x0380
        /*004e*/ 	.short	0x0a80


	//----- nvinfo : EIATTR_SW_WAR
	.align		4
.L_236:
        /*0050*/ 	.byte	0x04, 0x36
        /*0052*/ 	.short	(.L_238 - .L_237)
.L_237:
        /*0054*/ 	.word	0x00000008
.L_238:


//--------------------- .nv.info._ZN7cutlass13device_kernelIN5flash11enable_sm90INS1_16FlashAttnFwdSm90INS1_25CollectiveMainloopFwdSm90ILi2EN4cute5tupleIJNS5_1CILi1EEES8_S8_EEENS6_IJNS7_ILi64EEESA_SA_EEELi512ENS_6half_tEfNS_4arch4Sm90ELb0ELb1ELb1ELb1ELb1ELb0ELb1ELb0ELb0ELb1ELb0ELb0EEENS1_21CollectiveEpilogueFwdINS6_IJSA_NS7_ILi512EEESA_EEES9_SC_SE_Li256ELb1ELb1ELb0ELb0EEENS1_36VarlenDynamicPersistentTileSchedulerILi64ELi64ELi256ELi128ELb0ELb1ELb1ELb1ELb0ELb1EEEEEEEEEvNT_6ParamsE --------------------------
	.section	.nv.info._ZN7cutlass13device_kernelIN5flash11enable_sm90INS1_16FlashAttnFwdSm90INS1_25CollectiveMainloopFwdSm90ILi2EN4cute5tupleIJNS5_1CILi1EEES8_S8_EEENS6_IJNS7_ILi64EEESA_SA_EEELi512ENS_6half_tEfNS_4arch4Sm90ELb0ELb1ELb1ELb1ELb1ELb0ELb1ELb0ELb0ELb1ELb0ELb0EEENS1_21CollectiveEpilogueFwdINS6_IJSA_NS7_ILi512EEESA_EEES9_SC_SE_Li256ELb1ELb1ELb0ELb0EEENS1_36VarlenDynamicPersistentTileSchedulerILi64ELi64ELi256ELi128ELb0ELb1ELb1ELb1ELb0ELb1EEEEEEEEEvNT_6ParamsE,"",@"SHT_CUDA_INFO"
	.sectionflags	@""
	.align	4


	//----- nvinfo : EIATTR_CUDA_API_VERSION
	.align		4
        /*0000*/ 	.byte	0x04, 0x37
        /*0002*/ 	.short	(.L_240 - .L_239)
.L_239:
        /*0004*/ 	.word	0x00000082


	//----- nvinfo : EIATTR_KPARAM_INFO
	.align		4
.L_240:
        /*0008*/ 	.byte	0x04, 0x17
        /*000a*/ 	.short	(.L_242 - .L_241)
.L_241:
        /*000c*/ 	.word	0x00000000
        /*0010*/ 	.short	0x0000
        /*0012*/ 	.short	0x0000
        /*0014*/ 	.byte	0x00, 0xf0, 0x01, 0x2e


	//----- nvinfo : EIATTR_SPARSE_MMA_MASK
	.align		4
.L_242:
        /*0018*/ 	.byte	0x03, 0x50
        /*001a*/ 	.short	0x0000


	//----- nvinfo : EIATTR_MAXREG_COUNT
	.align		4
        /*001c*/ 	.byte	0x03, 0x1b
        /*001e*/ 	.short	0x00a8


	//----- nvinfo : EIATTR_MERCURY_ISA_VERSION
	.align		4
        /*0020*/ 	.byte	0x03, 0x5f
        /*0022*/ 	.short	0x0101


	//----- nvinfo : EIATTR_VRC_CTA_INIT_COUNT
	.align		4
        /*0024*/ 	.byte	0x02, 0x4a
	.zero		1
	.zero		1


	//----- nvinfo : EIATTR_EXIT_INSTR_OFFSETS
	.align		4
        /*0028*/ 	.byte	0x04, 0x1c
        /*002a*/ 	.short	(.L_244 - .L_243)


	//   ....[0]....
.L_243:
        /*002c*/ 	.word	0x00000010


	//----- nvinfo : EIATTR_MAX_THREADS
	.align		4
.L_244:
        /*0030*/ 	.byte	0x04, 0x05
        /*0032*/ 	.short	(.L_246 - .L_245)
.L_245:
        /*0034*/ 	.word	0x00000180
        /*0038*/ 	.word	0x00000001
        /*003c*/ 	.word	0x00000001


	//----- nvinfo : EIATTR_CBANK_PARAM_SIZE
	.align		4
.L_246:
        /*0040*/ 	.byte	0x03, 0x19
        /*0042*/ 	.short	0x0b80


	//----- nvinfo : EIATTR_PARAM_CBANK
	.align		4
        /*0044*/ 	.byte	0x04, 0x0a
        /*0046*/ 	.short	(.L_248 - .L_247)
	.align		4
.L_247:
        /*0048*/ 	.word	index@(.nv.constant0._ZN7cutlass13device_kernelIN5flash11enable_sm90INS1_16FlashAttnFwdSm90INS1_25CollectiveMainloopFwdSm90ILi2EN4cute5tupleIJNS5_1CILi1EEES8_S8_EEENS6_IJNS7_ILi64EEESA_SA_EEELi512ENS_6half_tEfNS_4arch4Sm90ELb0ELb1ELb1ELb1ELb1ELb0ELb1ELb0ELb0ELb1ELb0ELb0EEENS1_21CollectiveEpilogueFwdINS6_IJSA_NS7_ILi512EEESA_EEES9_SC_SE_Li256ELb1ELb1ELb0ELb0EEENS1_36VarlenDynamicPersistentTileSchedulerILi64ELi64ELi256ELi128ELb0ELb1ELb1ELb1ELb0ELb1EEEEEEEEEvNT_6ParamsE)
        /*004c*/ 	.short	0x0380
        /*004e*/ 	.short	0x0b80


	//----- nvinfo : EIATTR_SW_WAR
	.align		4
.L_248:
        /*0050*/ 	.byte	0x04, 0x36
        /*0052*/ 	.short	(.L_250 - .L_249)
.L_249:
        /*0054*/ 	.word	0x00000008
.L_250:


//--------------------- .nv.info._ZN7cutlass13device_kernelIN5flash11enable_sm90INS1_16FlashAttnFwdSm90INS1_25CollectiveMainloopFwdSm90ILi2EN4cute5tupleIJNS5_1CILi1EEES8_S8_EEENS6_IJNS7_ILi64EEESA_SA_EEELi512ENS_6half_tEfNS_4arch4Sm90ELb0ELb1ELb1ELb1ELb1ELb1ELb1ELb0ELb0ELb1ELb0ELb0EEENS1_21CollectiveEpilogueFwdINS6_IJSA_NS7_ILi512EEESA_EEES9_SC_SE_Li256ELb1ELb1ELb0ELb0EEENS1_36VarlenDynamicPersistentTileSchedulerILi64ELi64ELi256ELi128ELb0ELb1ELb1ELb1ELb0ELb1EEEEEEEEEvNT_6ParamsE --------------------------
	.section	.nv.info._ZN7cutlass13device_kernelIN5flash11enable_sm90INS1_16FlashAttnFwdSm90INS1_25CollectiveMainloopFwdSm90ILi2EN4cute5tupleIJNS5_1CILi1EEES8_S8_EEENS6_IJNS7_ILi64EEESA_SA_EEELi512ENS_6half_tEfNS_4arch4Sm90ELb0ELb1ELb1ELb1ELb1ELb1ELb1ELb0ELb0ELb1ELb0ELb0EEENS1_21CollectiveEpilogueFwdINS6_IJSA_NS7_ILi512EEESA_EEES9_SC_SE_Li256ELb1ELb1ELb0ELb0EEENS1_36VarlenDynamicPersistentTileSchedulerILi64ELi64ELi256ELi128ELb0ELb1ELb1ELb1ELb0ELb1EEEEEEEEEvNT_6ParamsE,"",@"SHT_CUDA_INFO"
	.sectionflags	@""
	.align	4


	//----- nvinfo : EIATTR_CUDA_API_VERSION
	.align		4
        /*0000*/ 	.byte	0x04, 0x37
        /*0002*/ 	.short	(.L_252 - .L_251)
.L_251:
        /*0004*/ 	.word	0x00000082


	//----- nvinfo : EIATTR_KPARAM_INFO
	.align		4
.L_252:
        /*0008*/ 	.byte	0x04, 0x17
        /*000a*/ 	.short	(.L_254 - .L_253)
.L_253:
        /*000c*/ 	.word	0x00000000
        /*0010*/ 	.short	0x0000
        /*0012*/ 	.short	0x0000
        /*0014*/ 	.byte	0x00, 0xf0, 0x01, 0x2e


	//----- nvinfo : EIATTR_SPARSE_MMA_MASK
	.align		4
.L_254:
        /*0018*/ 	.byte	0x03, 0x50
        /*001a*/ 	.short	0x0000


	//----- nvinfo : EIATTR_MAXREG_COUNT
	.align		4
        /*001c*/ 	.byte	0x03, 0x1b
        /*001e*/ 	.short	0x00a8


	//----- nvinfo : EIATTR_MERCURY_ISA_VERSION
	.align		4
        /*0020*/ 	.byte	0x03, 0x5f
        /*0022*/ 	.short	0x0101


	//----- nvinfo : EIATTR_VRC_CTA_INIT_COUNT
	.align		4
        /*0024*/ 	.byte	0x02, 0x4a
	.zero		1
	.zero		1


	//----- nvinfo : EIATTR_EXIT_INSTR_OFFSETS
	.align		4
        /*0028*/ 	.byte	0x04, 0x1c
        /*002a*/ 	.short	(.L_256 - .L_255)


	//   ....[0]....
.L_255:
        /*002c*/ 	.word	0x00000010


	//----- nvinfo : EIATTR_MAX_THREADS
	.align		4
.L_256:
        /*0030*/ 	.byte	0x04, 0x05
        /*0032*/ 	.short	(.L_258 - .L_257)
.L_257:
        /*0034*/ 	.word	0x00000180
        /*0038*/ 	.word	0x00000001
        /*003c*/ 	.word	0x00000001


	//----- nvinfo : EIATTR_CBANK_PARAM_SIZE
	.align		4
.L_258:
        /*0040*/ 	.byte	0x03, 0x19
        /*0042*/ 	.short	0x0b80


	//----- nvinfo : EIATTR_PARAM_CBANK
	.align		4
        /*0044*/ 	.byte	0x04, 0x0a
        /*0046*/ 	.short	(.L_260 - .L_259)
	.align		4
.L_259:
        /*0048*/ 	.word	index@(.nv.constant0._ZN7cutlass13device_kernelIN5flash11enable_sm90INS1_16FlashAttnFwdSm90INS1_25CollectiveMainloopFwdSm90ILi2EN4cute5tupleIJNS5_1CILi1EEES8_S8_EEENS6_IJNS7_ILi64EEESA_SA_EEELi512ENS_6half_tEfNS_4arch4Sm90ELb0ELb1ELb1ELb1ELb1ELb1ELb1ELb0ELb0ELb1ELb0ELb0EEENS1_21CollectiveEpilogueFwdINS6_IJSA_NS7_ILi512EEESA_EEES9_SC_SE_Li256ELb1ELb1ELb0ELb0EEENS1_36VarlenDynamicPersistentTileSchedulerILi64ELi64ELi256ELi128ELb0ELb1ELb1ELb1ELb0ELb1EEEEEEEEEvNT_6ParamsE)
        /*004c*/ 	.short	0x0380
        /*004e*/ 	.short	0x0b80


	//----- nvinfo : EIATTR_SW_WAR
	.align		4
.L_260:
        /*0050*/ 	.byte	0x04, 0x36
        /*0052*/ 	.short	(.L_262 - .L_261)
.L_261:
        /*0054*/ 	.word	0x00000008
.L_262:


//--------------------- .nv.info._ZN7cutlass13device_kernelIN5flash11enable_sm90INS1_16FlashAttnFwdSm90INS1_25CollectiveMainloopFwdSm90ILi2EN4cute5tupleIJNS5_1CILi1EEES8_S8_EEENS6_IJNS7_ILi64EEESA_SA_EEELi512ENS_6half_tEfNS_4arch4Sm90ELb1ELb0ELb1ELb0ELb1ELb0ELb0ELb0ELb0ELb1ELb0ELb0EEENS1_21CollectiveEpilogueFwdINS6_IJSA_NS7_ILi512EEESA_EEES9_SC_SE_Li256ELb0ELb1ELb0ELb0EEENS1_30DynamicPersistentTileSchedulerILi256ELi128ELb0ELb1ELb1EEEEEEEEEvNT_6ParamsE --------------------------
	.section	.nv.info._ZN7cutlass13device_kernelIN5flash11enable_sm90INS1_16FlashAttnFwdSm90INS1_25CollectiveMainloopFwdSm90ILi2EN4cute5tupleIJNS5_1CILi1EEES8_S8_EEENS6_IJNS7_ILi64EEESA_SA_EEELi512ENS_6half_tEfNS_4arch4Sm90ELb1ELb0ELb1ELb0ELb1ELb0ELb0ELb0ELb0ELb1ELb0ELb0EEENS1_21CollectiveEpilogueFwdINS6_IJSA_NS7_ILi512EEESA_EEES9_SC_SE_Li256ELb0ELb1ELb0ELb0EEENS1_30DynamicPersistentTileSchedulerILi256ELi128ELb0ELb1ELb1EEEEEEEEEvNT_6ParamsE,"",@"SHT_CUDA_INFO"
	.sectionflags	@""
	.align	4


	//----- nvinfo : EIATTR_CUDA_API_VERSION
	.align		4
        /*0000*/ 	.byte	0x04, 0x37
        /*0002*/ 	.short	(.L_264 - .L_263)
.L_263:
        /*0004*/ 	.word	0x00000082


	//----- nvinfo : EIATTR_KPARAM_INFO
	.align		4
.L_264:
        /*0008*/ 	.byte	0x04, 0x17
        /*000a*/ 	.short	(.L_266 - .L_265)
.L_265:
        /*000c*/ 	.word	0x00000000
        /*0010*/ 	.short	0x0000
        /*0012*/ 	.short	0x0000
        /*0014*/ 	.byte	0x00, 0xf0, 0x01, 0x2a


	//----- nvinfo : EIATTR_SPARSE_MMA_MASK
	.align		4
.L_266:
        /*0018*/ 	.byte	0x03, 0x50
        /*001a*/ 	.short	0x0000


	//----- nvinfo : EIATTR_MAXREG_COUNT
	.align		4
        /*001c*/ 	.byte	0x03, 0x1b
        /*001e*/ 	.short	0x00a8


	//----- nvinfo : EIATTR_MERCURY_ISA_VERSION
	.align		4
        /*0020*/ 	.byte	0x03, 0x5f
        /*0022*/ 	.short	0x0101


	//----- nvinfo : EIATTR_VRC_CTA_INIT_COUNT
	.align		4
        /*0024*/ 	.byte	0x02, 0x4a
	.zero		1
	.zero		1


	//----- nvinfo : EIATTR_EXIT_INSTR_OFFSETS
	.align		4
        /*0028*/ 	.byte	0x04, 0x1c
        /*002a*/ 	.short	(.L_268 - .L_267)


	//   ....[0]....
.L_267:
        /*002c*/ 	.word	0x00000010


	//----- nvinfo : EIATTR_MAX_THREADS
	.align		4
.L_268:
        /*0030*/ 	.byte	0x04, 0x05
        /*0032*/ 	.short	(.L_270 - .L_269)
.L_269:
        /*0034*/ 	.word	0x00000180
        /*0038*/ 	.word	0x00000001
        /*003c*/ 	.word	0x00000001


	//----- nvinfo : EIATTR_CBANK_PARAM_SIZE
	.align		4
.L_270:
        /*0040*/ 	.byte	0x03, 0x19
        /*0042*/ 	.short	0x0a80


	//----- nvinfo : EIATTR_PARAM_CBANK
	.align		4
        /*0044*/ 	.byte	0x04, 0x0a
        /*0046*/ 	.short	(.L_272 - .L_271)
	.align		4
.L_271:
        /*0048*/ 	.word	index@(.nv.constant0._ZN7cutlass13device_kernelIN5flash11enable_sm90INS1_16FlashAttnFwdSm90INS1_25CollectiveMainloopFwdSm90ILi2EN4cute5tupleIJNS5_1CILi1EEES8_S8_EEENS6_IJNS7_ILi64EEESA_SA_EEELi512ENS_6half_tEfNS_4arch4Sm90ELb1ELb0ELb1ELb0ELb1ELb0ELb0ELb0ELb0ELb1ELb0ELb0EEENS1_21CollectiveEpilogueFwdINS6_IJSA_NS7_ILi512EEESA_EEES9_SC_SE_Li256ELb0ELb1ELb0ELb0EEENS1_30DynamicPersistentTileSchedulerILi256ELi128ELb0ELb1ELb1EEEEEEEEEvNT_6ParamsE)
        /*004c*/ 	.short	0x0380
        /*004e*/ 	.short	0x0a80


	//----- nvinfo : EIATTR_SW_WAR
	.align		4
.L_272:
        /*0050*/ 	.byte	0x04, 0x36
        /*0052*/ 	.short	(.L_274 - .L_273)
.L_273:
        /*0054*/ 	.word	0x00000008
.L_274:


//--------------------- .nv.info._ZN7cutlass13device_kernelIN5flash11enable_sm90INS1_16FlashAttnFwdSm90INS1_25CollectiveMainloopFwdSm90ILi2EN4cute5tupleIJNS5_1CILi1EEES8_S8_EEENS6_IJNS7_ILi64EEESA_SA_EEELi512ENS_6half_tEfNS_4arch4Sm90ELb1ELb0ELb1ELb0ELb1ELb0ELb1ELb0ELb0ELb1ELb0ELb0EEENS1_21CollectiveEpilogueFwdINS6_IJSA_NS7_ILi512EEESA_EEES9_SC_SE_Li256ELb0ELb1ELb0ELb0EEENS1_30DynamicPersistentTileSchedulerILi256ELi128ELb0ELb1ELb1EEEEEEEEEvNT_6ParamsE --------------------------
	.section	.nv.info._ZN7cutlass13device_kernelIN5flash11enable_sm90INS1_16FlashAttnFwdSm90INS1_25CollectiveMainloopFwdSm90ILi2EN4cute5tupleIJNS5_1CILi1EEES8_S8_EEENS6_IJNS7_ILi64EEESA_SA_EEELi512ENS_6half_tEfNS_4arch4Sm90ELb1ELb0ELb1ELb0ELb1ELb0ELb1ELb0ELb0ELb1ELb0ELb0EEENS1_21CollectiveEpilogueFwdINS6_IJSA_NS7_ILi512EEESA_EEES9_SC_SE_Li256ELb0ELb1ELb0ELb0EEENS1_30DynamicPersistentTileSchedulerILi256ELi128ELb0ELb1ELb1EEEEEEEEEvNT_6ParamsE,"",@"SHT_CUDA_INFO"
	.sectionflags	@""
	.align	4


	//----- nvinfo : EIATTR_CUDA_API_VERSION
	.align		4
        /*0000*/ 	.byte	0x04, 0x37
        /*0002*/ 	.short	(.L_276 - .L_275)
.L_275:
        /*0004*/ 	.word	0x00000082


	//----- nvinfo : EIATTR_KPARAM_INFO
	.align		4
.L_276:
        /*0008*/ 	.byte	0x04, 0x17
        /*000a*/ 	.short	(.L_278 - .L_277)
.L_277:
        /*000c*/ 	.word	0x00000000
        /*0010*/ 	.short	0x0000
        /*0012*/ 	.short	0x0000
        /*0014*/ 	.byte	0x00, 0xf0, 0x01, 0x2e


	//----- nvinfo : EIATTR_SPARSE_MMA_MASK
	.align		4
.L_278:
        /*0018*/ 	.byte	0x03, 0x50
        /*001a*/ 	.short	0x0000


	//----- nvinfo : EIATTR_MAXREG_COUNT
	.align		4
        /*001c*/ 	.byte	0x03, 0x1b
        /*001e*/ 	.short	0x00a8


	//----- nvinfo : EIATTR_MERCURY_ISA_VERSION
	.align		4
        /*0020*/ 	.byte	0x03, 0x5f
        /*0022*/ 	.short	0x0101


	//----- nvinfo : EIATTR_VRC_CTA_INIT_COUNT
	.align		4
        /*0024*/ 	.byte	0x02, 0x4a
	.zero		1
	.zero		1


	//----- nvinfo : EIATTR_EXIT_INSTR_OFFSETS
	.align		4
        /*0028*/ 	.byte	0x04, 0x1c
        /*002a*/ 	.short	(.L_280 - .L_279)


	//   ....[0]....
.L_279:
        /*002c*/ 	.word	0x00000010


	//----- nvinfo : EIATTR_MAX_THREADS
	.align		4
.L_280:
        /*0030*/ 	.byte	0x04, 0x05
        /*0032*/ 	.short	(.L_282 - .L_281)
.L_281:
        /*0034*/ 	.word	0x00000180
        /*0038*/ 	.word	0x00000001
        /*003c*/ 	.word	0x00000001


	//----- nvinfo : EIATTR_CBANK_PARAM_SIZE
	.align		4
.L_282:
        /*0040*/ 	.byte	0x03, 0x19
        /*0042*/ 	.short	0x0b80


	//----- nvinfo : EIATTR_PARAM_CBANK
	.align		4
        /*0044*/ 	.byte	0x04, 0x0a
        /*0046*/ 	.short	(.L_284 - .L_283)
	.align		4
.L_283:
        /*0048*/ 	.word	index@(.nv.constant0._ZN7cutlass13device_kernelIN5flash11enable_sm90INS1_16FlashAttnFwdSm90INS1_25CollectiveMainloopFwdSm90ILi2EN4cute5tupleIJNS5_1CILi1EEES8_S8_EEENS6_IJNS7_ILi64EEESA_SA_EEELi512ENS_6half_tEfNS_4arch4Sm90ELb1ELb0ELb1ELb0ELb1ELb0ELb1ELb0ELb0ELb1ELb0ELb0EEENS1_21CollectiveEpilogueFwdINS6_IJSA_NS7_ILi512EEESA_EEES9_SC_SE_Li256ELb0ELb1ELb0ELb0EEENS1_30DynamicPersistentTileSchedulerILi256ELi128ELb0ELb1ELb1EEEEEEEEEvNT_6ParamsE)
        /*004c*/ 	.short	0x0380
        /*004e*/ 	.short	0x0b80


	//----- nvinfo : EIATTR_SW_WAR
	.align		4
.L_284:
        /*0050*/ 	.byte	0x04, 0x36
        /*0052*/ 	.short	(.L_286 - .L_285)
.L_285:
        /*0054*/ 	.word	0x00000008
.L_286:


//--------------------- .nv.info._ZN7cutlass13device_kernelIN5flash11enable_sm90INS1_16FlashAttnFwdSm90INS1_25CollectiveMainloopFwdSm90ILi2EN4cute5tupleIJNS5_1CILi1EEES8_S8_EEENS6_IJNS7_ILi64EEESA_SA_EEELi512ENS_6half_tEfNS_4arch4Sm90ELb1ELb0ELb1ELb1ELb1ELb0ELb0ELb0ELb0ELb1ELb0ELb0EEENS1_21CollectiveEpilogueFwdINS6_IJSA_NS7_ILi512EEESA_EEES9_SC_SE_Li256ELb1ELb1ELb0ELb0EEENS1_36VarlenDynamicPersistentTileSchedulerILi64ELi64ELi256ELi128ELb0ELb1ELb1ELb1ELb1ELb1EEEEEEEEEvNT_6ParamsE --------------------------
	.section	.nv.info._ZN7cutlass13device_kernelIN5flash11enable_sm90INS1_16FlashAttnFwdSm90INS1_25CollectiveMainloopFwdSm90ILi2EN4cute5tupleIJNS5_1CILi1EEES8_S8_EEENS6_IJNS7_ILi64EEESA_SA_EEELi512ENS_6half_tEfNS_4arch4Sm90ELb1ELb0ELb1ELb1ELb1ELb0ELb0ELb0ELb0ELb1ELb0ELb0EEENS1_21CollectiveEpilogueFwdINS6_IJSA_NS7_ILi512EEESA_EEES9_SC_SE_Li256ELb1ELb1ELb0ELb0EEENS1_36VarlenDynamicPersistentTileSchedulerILi64ELi64ELi256ELi128ELb0ELb1ELb1ELb1ELb1ELb1EEEEEEEEEvNT_6ParamsE,"",@"SHT_CUDA_INFO"
	.sectionflags	@""
	.align	4


	//----- nvinfo : EIATTR_CUDA_API_VERSION
	.align		4
        /*0000*/ 	.byte	0x04, 0x37
        /*0002*/ 	.short	(.L_288 - .L_287)
.L_287:
        /*0004*/ 	.word	0x00000082


	//----- nvinfo : EIATTR_KPARAM_INFO
	.align		4
.L_288:
        /*0008*/ 	.byte	0x04, 0x17
        /*000a*/ 	.short	(.L_290 - .L_289)
.L_289:
        /*000c*/ 	.word	0x00000000
        /*0010*/ 	.short	0x0000
        /*0012*/ 	.short	0x0000
        /*0014*/ 	.byte	0x00, 0xf0, 0x01, 0x2a


	//----- nvinfo : EIATTR_SPARSE_MMA_MASK
	.align		4
.L_290:
        /*0018*/ 	.byte	0x03, 0x50
        /*001a*/ 	.short	0x0000


	//----- nvinfo : EIATTR_MAXREG_COUNT
	.align		4
        /*001c*/ 	.byte	0x03, 0x1b
        /*001e*/ 	.short	0x00a8


	//----- nvinfo : EIATTR_MERCURY_ISA_VERSION
	.align		4
        /*0020*/ 	.byte	0x03, 0x5f
        /*0022*/ 	.short	0x0101


	//----- nvinfo : EIATTR_VRC_CTA_INIT_COUNT
	.align		4
        /*0024*/ 	.byte	0x02, 0x4a
	.zero		1
	.zero		1


	//----- nvinfo : EIATTR_EXIT_INSTR_OFFSETS
	.align		4
        /*0028*/ 	.byte	0x04, 0x1c
        /*002a*/ 	.short	(.L_292 - .L_291)


	//   ....[0]....
.L_291:
        /*002c*/ 	.word	0x00000010


	//----- nvinfo : EIATTR_MAX_THREADS
	.align		4
.L_292:
        /*0030*/ 	.byte	0x04, 0x05
        /*0032*/ 	.short	(.L_294 - .L_293)
.L_293:
        /*0034*/ 	.word	0x00000180
        /*0038*/ 	.word	0x00000001
        /*003c*/ 	.word	0x00000001


	//----- nvinfo : EIATTR_CBANK_PARAM_SIZE
	.align		4
.L_294:
        /*0040*/ 	.byte	0x03, 0x19
        /*0042*/ 	.short	0x0a80


	//----- nvinfo : EIATTR_PARAM_CBANK
	.align		4
        /*0044*/ 	.byte	0x04, 0x0a
        /*0046*/ 	.short	(.L_296 - .L_295)
	.align		4
.L_295:
        /*0048*/ 	.word	index@(.nv.constant0._ZN7cutlass13device_kernelIN5flash11enable_sm90INS1_16FlashAttnFwdSm90INS1_25CollectiveMainloopFwdSm90ILi2EN4cute5tupleIJNS5_1CILi1EEES8_S8_EEENS6_IJNS7_ILi64EEESA_SA_EEELi512ENS_6half_tEfNS_4arch4Sm90ELb1ELb0ELb1ELb1ELb1ELb0ELb0ELb0ELb0ELb1ELb0ELb0EEENS1_21CollectiveEpilogueFwdINS6_IJSA_NS7_ILi512EEESA_EEES9_SC_SE_Li256ELb1ELb1ELb0ELb0EEENS1_36VarlenDynamicPersistentTileSchedulerILi64ELi64ELi256ELi128ELb0ELb1ELb1ELb1ELb1ELb1EEEEEEEEEvNT_6ParamsE)
        /*004c*/ 	.short	0x0380
        /*004e*/ 	.short	0x0a80


	//----- nvinfo : EIATTR_SW_WAR
	.align		4
.L_296:
        /*0050*/ 	.byte	0x04, 0x36
        /*0052*/ 	.short	(.L_298 - .L_297)
.L_297:
        /*0054*/ 	.word	0x00000008
.L_298:


//--------------------- .nv.info._ZN7cutlass13device_kernelIN5flash11enable_sm90INS1_16FlashAttnFwdSm90INS1_25CollectiveMainloopFwdSm90ILi2EN4cute5tupleIJNS5_1CILi1EEES8_S8_EEENS6_IJNS7_ILi64EEESA_SA_EEELi512ENS_6half_tEfNS_4arch4Sm90ELb1ELb0ELb1ELb1ELb1ELb1ELb0ELb0ELb0ELb1ELb0ELb0EEENS1_21CollectiveEpilogueFwdINS6_IJSA_NS7_ILi512EEESA_EEES9_SC_SE_Li256ELb1ELb1ELb0ELb0EEENS1_36VarlenDynamicPersistentTileSchedulerILi64ELi64ELi256ELi128ELb0ELb1ELb1ELb1ELb1ELb1EEEEEEEEEvNT_6ParamsE --------------------------
	.section	.nv.info._ZN7cutlass13device_kernelIN5flash11enable_sm90INS1_16FlashAttnFwdSm90INS1_25CollectiveMainloopFwdSm90ILi2EN4cute5tupleIJNS5_1CILi1EEES8_S8_EEENS6_IJNS7_ILi64EEESA_SA_EEELi512ENS_6half_tEfNS_4arch4Sm90ELb1ELb0ELb1ELb1ELb1ELb1ELb0ELb0ELb0ELb1ELb0ELb0EEENS1_21CollectiveEpilogueFwdINS6_IJSA_NS7_ILi512EEESA_EEES9_SC_SE_Li256ELb1ELb1ELb0ELb0EEENS1_36VarlenDynamicPersistentTileSchedulerILi64ELi64ELi256ELi128ELb0ELb1ELb1ELb1ELb1ELb1EEEEEEEEEvNT_6ParamsE,"",@"SHT_CUDA_INFO"
	.sectionflags	@""
	.align	4


	//----- nvinfo : EIATTR_CUDA_API_VERSION
	.align		4
        /*0000*/ 	.byte	0x04, 0x37
        /*0002*/ 	.short	(.L_300 - .L_299)
.L_299:
        /*0004*/ 	.word	0x00000082


	//----- nvinfo : EIATTR_KPARAM_INFO
	.align		4
.L_300:
        /*0008*/ 	.byte	0x04, 0x17
        /*000a*/ 	.short	(.L_302 - .L_301)
.L_301:
        /*000c*/ 	.word	0x00000000
        /*0010*/ 	.short	0x0000
        /*0012*/ 	.short	0x0000
        /*0014*/ 	.byte	0x00, 0xf0, 0x01, 0x2a


	//----- nvinfo : EIATTR_SPARSE_MMA_MASK
	.align		4
.L_302:
        /*0018*/ 	.byte	0x03, 0x50
        /*001a*/ 	.short	0x0000


	//----- nvinfo : EIATTR_MAXREG_COUNT
	.align		4
        /*001c*/ 	.byte	0x03, 0x1b
        /*001e*/ 	.short	0x00a8


	//----- nvinfo : EIATTR_MERCURY_ISA_VERSION
	.align		4
        /*0020*/ 	.byte	0x03, 0x5f
        /*0022*/ 	.short	0x0101


	//----- nvinfo : EIATTR_VRC_CTA_INIT_COUNT
	.align		4
        /*0024*/ 	.byte	0x02, 0x4a
	.zero		1
	.zero		1


	//----- nvinfo : EIATTR_EXIT_INSTR_OFFSETS
	.align		4
        /*0028*/ 	.byte	0x04, 0x1c
        /*002a*/ 	.short	(.L_304 - .L_303)


	//   ....[0]....
.L_303:
        /*002c*/ 	.word	0x00000010


	//----- nvinfo : EIATTR_MAX_THREADS
	.align		4
.L_304:
        /*0030*/ 	.byte	0x04, 0x05
        /*0032*/ 	.short	(.L_306 - .L_305)
.L_305:
        /*0034*/ 	.word	0x00000180
        /*0038*/ 	.word	0x00000001
        /*003c*/ 	.word	0x00000001


	//----- nvinfo : EIATTR_CBANK_PARAM_SIZE
	.align		4
.L_306:
        /*0040*/ 	.byte	0x03, 0x19
        /*0042*/ 	.short	0x0a80


	//----- nvinfo : EIATTR_PARAM_CBANK
	.align		4
        /*0044*/ 	.byte	0x04, 0x0a
        /*0046*/ 	.short	(.L_308 - .L_307)
	.align		4
.L_307:
        /*0048*/ 	.word	index@(.nv.constant0._ZN7cutlass13device_kernelIN5flash11enable_sm90INS1_16FlashAttnFwdSm90INS1_25CollectiveMainloopFwdSm90ILi2EN4cute5tupleIJNS5_1CILi1EEES8_S8_EEENS6_IJNS7_ILi64EEESA_SA_EEELi512ENS_6half_tEfNS_4arch4Sm90ELb1ELb0ELb1ELb1ELb1ELb1ELb0ELb0ELb0ELb1ELb0ELb0EEENS1_21CollectiveEpilogueFwdINS6_IJSA_NS7_ILi512EEESA_EEES9_SC_SE_Li256ELb1ELb1ELb0ELb0EEENS1_36VarlenDynamicPersistentTileSchedulerILi64ELi64ELi256ELi128ELb0ELb1ELb1ELb1ELb1ELb1EEEEEEEEEvNT_6ParamsE)
        /*004c*/ 	.short	0x0380
        /*004e*/ 	.short	0x0a80


	//----- nvinfo : EIATTR_SW_WAR
	.align		4
.L_308:
        /*0050*/ 	.byte	0x04, 0x36
        /*0052*/ 	.short	(.L_310 - .L_309)
.L_309:
        /*0054*/ 	.word	0x00000008
.L_310:


//--------------------- .nv.info._ZN7cutlass13device_kernelIN5flash11enable_sm90INS1_16FlashAttnFwdSm90INS1_25CollectiveMainloopFwdSm90ILi2EN4cute5tupleIJNS5_1CILi1EEES8_S8_EEENS6_IJNS7_ILi64EEESA_SA_EEELi512ENS_6half_tEfNS_4arch4Sm90ELb1ELb0ELb1ELb1ELb1ELb0ELb1ELb0ELb0ELb1ELb0ELb0EEENS1_21CollectiveEpilogueFwdINS6_IJSA_NS7_ILi512EEESA_EEES9_SC_SE_Li256ELb1ELb1ELb0ELb0EEENS1_36VarlenDynamicPersistentTileSchedulerILi64ELi64ELi256ELi128ELb0ELb1ELb1ELb1ELb1ELb1EEEEEEEEEvNT_6ParamsE --------------------------
	.section	.nv.info._ZN7cutlass13device_kernelIN5flash11enable_sm90INS1_16FlashAttnFwdSm90INS1_25CollectiveMainloopFwdSm90ILi2EN4cute5tupleIJNS5_1CILi1EEES8_S8_EEENS6_IJNS7_ILi64EEESA_SA_EEELi512ENS_6half_tEfNS_4arch4Sm90ELb1ELb0ELb1ELb1ELb1ELb0ELb1ELb0ELb0ELb1ELb0ELb0EEENS1_21CollectiveEpilogueFwdINS6_IJSA_NS7_ILi512EEESA_EEES9_SC_SE_Li256ELb1ELb1ELb0ELb0EEENS1_36VarlenDynamicPersistentTileSchedulerILi64ELi64ELi256ELi128ELb0ELb1ELb1ELb1ELb1ELb1EEEEEEEEEvNT_6ParamsE,"",@"SHT_CUDA_INFO"
	.sectionflags	@""
	.align	4


	//----- nvinfo : EIATTR_CUDA_API_VERSION
	.align		4
        /*0000*/ 	.byte	0x04, 0x37
        /*0002*/ 	.short	(.L_312 - .L_311)
.L_311:
        /*0004*/ 	.word	0x00000082


	//----- nvinfo : EIATTR_KPARAM_INFO
	.align		4
.L_312:
        /*0008*/ 	.byte	0x04, 0x17
        /*000a*/ 	.short	(.L_314 - .L_313)
.L_313:
        /*000c*/ 	.word	0x00000000
        /*0010*/ 	.short	0x0000
        /*0012*/ 	.short	0x0000
        /*0014*/ 	.byte	0x00, 0xf0, 0x01, 0x2e


	//----- nvinfo : EIATTR_SPARSE_MMA_MASK
	.align		4
.L_314:
        /*0018*/ 	.byte	0x03, 0x50
        /*001a*/ 	.short	0x0000


	//----- nvinfo : EIATTR_MAXREG_COUNT
	.align		4
        /*001c*/ 	.byte	0x03, 0x1b
        /*001e*/ 	.short	0x00a8


	//----- nvinfo : EIATTR_MERCURY_ISA_VERSION
	.align		4
        /*0020*/ 	.byte	0x03, 0x5f
        /*0022*/ 	.short	0x0101


	//----- nvinfo : EIATTR_VRC_CTA_INIT_COUNT
	.align		4
        /*0024*/ 	.byte	0x02, 0x4a
	.zero		1
	.zero		1


	//----- nvinfo : EIATTR_EXIT_INSTR_OFFSETS
	.align		4
        /*0028*/ 	.byte	0x04, 0x1c
        /*002a*/ 	.short	(.L_316 - .L_315)


	//   ....[0]....
.L_315:
        /*002c*/ 	.word	0x00000010


	//----- nvinfo : EIATTR_MAX_THREADS
	.align		4
.L_316:
        /*0030*/ 	.byte	0x04, 0x05
        /*0032*/ 	.short	(.L_318 - .L_317)
.L_317:
        /*0034*/ 	.word	0x00000180
        /*0038*/ 	.word	0x00000001
        /*003c*/ 	.word	0x00000001


	//----- nvinfo : EIATTR_CBANK_PARAM_SIZE
	.align		4
.L_318:
        /*0040*/ 	.byte	0x03, 0x19
        /*0042*/ 	.short	0x0b80


	//----- nvinfo : EIATTR_PARAM_CBANK
	.align		4
        /*0044*/ 	.byte	0x04, 0x0a
        /*0046*/ 	.short	(.L_320 - .L_319)
	.align		4
.L_319:
        /*0048*/ 	.word	index@(.nv.constant0._ZN7cutlass13device_kernelIN5flash11enable_sm90INS1_16FlashAttnFwdSm90INS1_25CollectiveMainloopFwdSm90ILi2EN4cute5tupleIJNS5_1CILi1EEES8_S8_EEENS6_IJNS7_ILi64EEESA_SA_EEELi512ENS_6half_tEfNS_4arch4Sm90ELb1ELb0ELb1ELb1ELb1ELb0ELb1ELb0ELb0ELb1ELb0ELb0EEENS1_21CollectiveEpilogueFwdINS6_IJSA_NS7_ILi512EEESA_EEES9_SC_SE_Li256ELb1ELb1ELb0ELb0EEENS1_36VarlenDynamicPersistentTileSchedulerILi64ELi64ELi256ELi128ELb0ELb1ELb1ELb1ELb1ELb1EEEEEEEEEvNT_6ParamsE)
        /*004c*/ 	.short	0x0380
        /*004e*/ 	.short	0x0b80


	//----- nvinfo : EIATTR_SW_WAR
	.align		4
.L_320:
        /*0050*/ 	.byte	0x04, 0x36
        /*0052*/ 	.short	(.L_322 - .L_321)
.L_321:
        /*0054*/ 	.word	0x00000008
.L_322:


//--------------------- .nv.info._ZN7cutlass13device_kernelIN5flash11enable_sm90INS1_16FlashAttnFwdSm90INS1_25CollectiveMainloopFwdSm90ILi2EN4cute5tupleIJNS5_1CILi1EEES8_S8_EEENS6_IJNS7_ILi64EEESA_SA_EEELi512ENS_6half_tEfNS_4arch4Sm90ELb1ELb0ELb1ELb1ELb1ELb1ELb1ELb0ELb0ELb1ELb0ELb0EEENS1_21CollectiveEpilogueFwdINS6_IJSA_NS7_ILi512EEESA_EEES9_SC_SE_Li256ELb1ELb1ELb0ELb0EEENS1_36VarlenDynamicPersistentTileSchedulerILi64ELi64ELi256ELi128ELb0ELb1ELb1ELb1ELb1ELb1EEEEEEEEEvNT_6ParamsE --------------------------
	.section	.nv.info._ZN7cutlass13device_kernelIN5flash11enable_sm90INS1_16FlashAttnFwdSm90INS1_25CollectiveMainloopFwdSm90ILi2EN4cute5tupleIJNS5_1CILi1EEES8_S8_EEENS6_IJNS7_ILi64EEESA_SA_EEELi512ENS_6half_tEfNS_4arch4Sm90ELb1ELb0ELb1ELb1ELb1ELb1ELb1ELb0ELb0ELb1ELb0ELb0EEENS1_21CollectiveEpilogueFwdINS6_IJSA_NS7_ILi512EEESA_EEES9_SC_SE_Li256ELb1ELb1ELb0ELb0EEENS1_36VarlenDynamicPersistentTileSchedulerILi64ELi64ELi256ELi128ELb0ELb1ELb1ELb1ELb1ELb1EEEEEEEEEvNT_6ParamsE,"",@"SHT_CUDA_INFO"
	.sectionflags	@""
	.align	4


	//----- nvinfo : EIATTR_CUDA_API_VERSION
	.align		4
        /*0000*/ 	.byte	0x04, 0x37
        /*0002*/ 	.short	(.L_324 - .L_323)
.L_323:
        /*0004*/ 	.word	0x00000082


	//----- nvinfo : EIATTR_KPARAM_INFO
	.align		4
.L_324:
        /*0008*/ 	.byte	0x04, 0x17
        /*000a*/ 	.short	(.L_326 - .L_325)
.L_325:
        /*000c*/ 	.word	0x00000000
        /*0010*/ 	.short	0x0000
        /*0012*/ 	.short	0x0000
        /*0014*/ 	.byte	0x00, 0xf0, 0x01, 0x2e


	//----- nvinfo : EIATTR_SPARSE_MMA_MASK
	.align		4
.L_326:
        /*0018*/ 	.byte	0x03, 0x50
        /*001a*/ 	.short	0x0000


	//----- nvinfo : EIATTR_MAXREG_COUNT
	.align		4
        /*001c*/ 	.byte	0x03, 0x1b
        /*001e*/ 	.short	0x00a8


	//----- nvinfo : EIATTR_MERCURY_ISA_VERSION
	.align		4
        /*0020*/ 	.byte	0x03, 0x5f
        /*0022*/ 	.short	0x0101


	//----- nvinfo : EIATTR_VRC_CTA_INIT_COUNT
	.align		4
        /*0024*/ 	.byte	0x02, 0x4a
	.zero		1
	.zero		1


	//----- nvinfo : EIATTR_EXIT_INSTR_OFFSETS
	.align		4
        /*0028*/ 	.byte	0x04, 0x1c
        /*002a*/ 	.short	(.L_328 - .L_327)


	//   ....[0]....
.L_327:
        /*002c*/ 	.word	0x00000010


	//----- nvinfo : EIATTR_MAX_THREADS
	.align		4
.L_328:
        /*0030*/ 	.byte	0x04, 0x05
        /*0032*/ 	.short	(.L_330 - .L_329)
.L_329:
        /*0034*/ 	.word	0x00000180
        /*0038*/ 	.word	0x00000001
        /*003c*/ 	.word	0x00000001


	//----- nvinfo : EIATTR_CBANK_PARAM_SIZE
	.align		4
.L_330:
        /*0040*/ 	.byte	0x03, 0x19
        /*0042*/ 	.short	0x0b80


	//----- nvinfo : EIATTR_PARAM_CBANK
	.align		4
        /*0044*/ 	.byte	0x04, 0x0a
        /*0046*/ 	.short	(.L_332 - .L_331)
	.align		4
.L_331:
        /*0048*/ 	.word	index@(.nv.constant0._ZN7cutlass13device_kernelIN5flash11enable_sm90INS1_16FlashAttnFwdSm90INS1_25CollectiveMainloopFwdSm90ILi2EN4cute5tupleIJNS5_1CILi1EEES8_S8_EEENS6_IJNS7_ILi64EEESA_SA_EEELi512ENS_6half_tEfNS_4arch4Sm90ELb1ELb0ELb1ELb1ELb1ELb1ELb1ELb0ELb0ELb1ELb0ELb0EEENS1_21CollectiveEpilogueFwdINS6_IJSA_NS7_ILi512EEESA_EEES9_SC_SE_Li256ELb1ELb1ELb0ELb0EEENS1_36VarlenDynamicPersistentTileSchedulerILi64ELi64ELi256ELi128ELb0ELb1ELb1ELb1ELb1ELb1EEEEEEEEEvNT_6ParamsE)
        /*004c*/ 	.short	0x0380
        /*004e*/ 	.short	0x0b80


	//----- nvinfo : EIATTR_SW_WAR
	.align		4
.L_332:
        /*0050*/ 	.byte	0x04, 0x36
        /*0052*/ 	.short	(.L_334 - .L_333)
.L_333:
        /*0054*/ 	.word	0x00000008
.L_334:


//--------------------- .nv.callgraph             --------------------------
	.section	.nv.callgraph,"",@"SHT_CUDA_CALLGRAPH"
	.align	4
	.sectionentsize	8
	.align		4
        /*0000*/ 	.word	0x00000000
	.align		4
        /*0004*/ 	.word	0xffffffff
	.align		4
        /*0008*/ 	.word	0x00000000
	.align		4
        /*000c*/ 	.word	0xfffffffe
	.align		4
        /*0010*/ 	.word	0x00000000
	.align		4
        /*0014*/ 	.word	0xfffffffd
	.align		4
        /*0018*/ 	.word	0x00000000
	.align		4
        /*001c*/ 	.word	0xfffffffc


//--------------------- .nv.constant4             --------------------------
	.section	.nv.constant4,"a",@progbits
	.align	8
	.align		8
.nv.constant4:
        /*0000*/ 	.dword	_ZN83_INTERNAL_14de0d54_47_flash_fwd_hdim64_512_fp16_paged_softcap_sm90_cu_49158569_34824cuda3std3__45__cpo5beginE
	.align		8
        /*0008*/ 	.dword	_ZN83_INTERNAL_14de0d54_47_flash_fwd_hdim64_512_fp16_paged_softcap_sm90_cu_49158569_34824cuda3std3__45__cpo3endE
	.align		8
        /*0010*/ 	.dword	_ZN83_INTERNAL_14de0d54_47_flash_fwd_hdim64_512_fp16_paged_softcap_sm90_cu_49158569_34824cuda3std3__45__cpo6cbeginE
	.align		8
        /*0018*/ 	.dword	_ZN83_INTERNAL_14de0d54_47_flash_fwd_hdim64_512_fp16_paged_softcap_sm90_cu_49158569_34824cuda3std3__45__cpo4cendE
	.align		8
        /*0020*/ 	.dword	_ZN83_INTERNAL_14de0d54_47_flash_fwd_hdim64_512_fp16_paged_softcap_sm90_cu_49158569_34824cuda3std3__485_GLOBAL__N__14de0d54_47_flash_fwd_hdim64_512_fp16_paged_softcap_sm90_cu_49158569_34826ignoreE
	.align		8
        /*0028*/ 	.dword	_ZN83_INTERNAL_14de0d54_47_flash_fwd_hdim64_512_fp16_paged_softcap_sm90_cu_49158569_34824cuda3std3__419piecewise_constructE
	.align		8
        /*0030*/ 	.dword	_ZN83_INTERNAL_14de0d54_47_flash_fwd_hdim64_512_fp16_paged_softcap_sm90_cu_49158569_34824cuda3std3__48in_placeE
	.align		8
        /*0038*/ 	.dword	_ZN83_INTERNAL_14de0d54_47_flash_fwd_hdim64_512_fp16_paged_softcap_sm90_cu_49158569_34824cuda3std6ranges3__45__cpo4swapE
	.align		8
        /*0040*/ 	.dword	_ZN83_INTERNAL_14de0d54_47_flash_fwd_hdim64_512_fp16_paged_softcap_sm90_cu_49158569_34824cuda3std6ranges3__45__cpo9iter_moveE
	.align		8
        /*0048*/ 	.dword	_ZN83_INTERNAL_14de0d54_47_flash_fwd_hdim64_512_fp16_paged_softcap_sm90_cu_49158569_34824cute7productE
	.align		8
        /*0050*/ 	.dword	_ZN83_INTERNAL_14de0d54_47_flash_fwd_hdim64_512_fp16_paged_softcap_sm90_cu_49158569_34824cute1_E


//--------------------- .text._ZN7cutlass13device_kernelIN5flash11enable_sm90INS1_16FlashAttnFwdSm90INS1_25CollectiveMainloopFwdSm90ILi2EN4cute5tupleIJNS5_1CILi1EEES8_S8_EEENS6_IJNS7_ILi64EEESA_SA_EEELi512ENS_6half_tEfNS_4arch4Sm90ELb0ELb0ELb1ELb0ELb1ELb0ELb0ELb0ELb0ELb1ELb0ELb0EEENS1_21CollectiveEpilogueFwdINS6_IJSA_NS7_ILi512EEESA_EEES9_SC_SE_Li256ELb0ELb1ELb0ELb0EEENS1_29StaticPersistentTileSchedulerILb0EEEEEEEEEvNT_6ParamsE --------------------------
	.section	.text._ZN7cutlass13device_kernelIN5flash11enable_sm90INS1_16FlashAttnFwdSm90INS1_25CollectiveMainloopFwdSm90ILi2EN4cute5tupleIJNS5_1CILi1EEES8_S8_EEENS6_IJNS7_ILi64EEESA_SA_EEELi512ENS_6half_tEfNS_4arch4Sm90ELb0ELb0ELb1ELb0ELb1ELb0ELb0ELb0ELb0ELb1ELb0ELb0EEENS1_21CollectiveEpilogueFwdINS6_IJSA_NS7_ILi512EEESA_EEES9_SC_SE_Li256ELb0ELb1ELb0ELb0EEENS1_29StaticPersistentTileSchedulerILb0EEEEEEEEEvNT_6ParamsE,"ax",@progbits
	.align	128
.text._ZN7cutlass13device_kernelIN5flash11enable_sm90INS1_16FlashAttnFwdSm90INS1_25CollectiveMainloopFwdSm90ILi2EN4cute5tupleIJNS5_1CILi1EEES8_S8_EEENS6_IJNS7_ILi64EEESA_SA_EEELi512ENS_6half_tEfNS_4arch4Sm90ELb0ELb0ELb1ELb0ELb1ELb0ELb0ELb0ELb0ELb1ELb0ELb0EEENS1_21CollectiveEpilogueFwdINS6_IJSA_NS7_ILi512EEESA_EEES9_SC_SE_Li256ELb0ELb1ELb0ELb0EEENS1_29StaticPersistentTileSchedulerILb0EEEEEEEEEvNT_6ParamsE:
        .type           _ZN7cutlass13device_kernelIN5flash11enable_sm90INS1_16FlashAttnFwdSm90INS1_25CollectiveMainloopFwdSm90ILi2EN4cute5tupleIJNS5_1CILi1EEES8_S8_EEENS6_IJNS7_ILi64EEESA_SA_EEELi512ENS_6half_tEfNS_4arch4Sm90ELb0ELb0ELb1ELb0ELb1ELb0ELb0ELb0ELb0ELb1ELb0ELb0EEENS1_21CollectiveEpilogueFwdINS6_IJSA_NS7_ILi512EEESA_EEES9_SC_SE_Li256ELb0ELb1ELb0ELb0EEENS1_29StaticPersistentTileSchedulerILb0EEEEEEEEEvNT_6ParamsE,@function
        .size           _ZN7cutlass13device_kernelIN5flash11enable_sm90INS1_16FlashAttnFwdSm90INS1_25CollectiveMainloopFwdSm90ILi2EN4cute5tupleIJNS5_1CILi1EEES8_S8_EEENS6_IJNS7_ILi64EEESA_SA_EEELi512ENS_6half_tEfNS_4arch4Sm90ELb0ELb0ELb1ELb0ELb1ELb0ELb0ELb0ELb0ELb1ELb0ELb0EEENS1_21CollectiveEpilogueFwdINS6_IJSA_NS7_ILi512EEESA_EEES9_SC_SE_Li256ELb0ELb1ELb0ELb0EEENS1_29StaticPersistentTileSchedulerILb0EEEEEEEEEvNT_6ParamsE,(.L_x_18 - _ZN7cutlass13device_kernelIN5flash11enable_sm90INS1_16FlashAttnFwdSm90INS1_25CollectiveMainloopFwdSm90ILi2EN4cute5tupleIJNS5_1CILi1EEES8_S8_EEENS6_IJNS7_ILi64EEESA_SA_EEELi512ENS_6half_tEfNS_4arch4Sm90ELb0ELb0ELb1ELb0ELb1ELb0ELb0ELb0ELb0ELb1ELb0ELb0EEENS1_21CollectiveEpilogueFwdINS6_IJSA_NS7_ILi512EEESA_EEES9_SC_SE_Li256ELb0ELb1ELb0ELb0EEENS1_29StaticPersistentTileSchedulerILb0EEEEEEEEEvNT_6ParamsE)
        .other          _ZN7cutlass13device_kernelIN5flash11enable_sm90INS1_16FlashAttnFwdSm90INS1_25CollectiveMainloopFwdSm90ILi2EN4cute5tupleIJNS5_1CILi1EEES8_S8_EEENS6_IJNS7_ILi64EEESA_SA_EEELi512ENS_6half_tEfNS_4arch4Sm90ELb0ELb0ELb1ELb0ELb1ELb0ELb0ELb0ELb0ELb1ELb0ELb0EEENS1_21CollectiveEpilogueFwdINS6_IJSA_NS7_ILi512EEESA_EEES9_SC_SE_Li256ELb0ELb1ELb0ELb0EEENS1_29StaticPersistentTileSchedulerILb0EEEEEEEEEvNT_6ParamsE,@"STO_CUDA_ENTRY STV_DEFAULT"
_ZN7cutlass13device_kernelIN5flash11enable_sm90INS1_16FlashAttnFwdSm90INS1_25CollectiveMainloopFwdSm90ILi2EN4cute5tupleIJNS5_1CILi1EEES8_S8_EEENS6_IJNS7_ILi64EEESA_SA_EEELi512ENS_6half_tEfNS_4arch4Sm90ELb0ELb0ELb1ELb0ELb1ELb0ELb0ELb0ELb0ELb1ELb0ELb0EEENS1_21CollectiveEpilogueFwdINS6_IJSA_NS7_ILi512EEESA_EEES9_SC_SE_Li256ELb0ELb1ELb0ELb0EEENS1_29StaticPersistentTileSchedulerILb0EEEEEEEEEvNT_6ParamsE:
[----:B------:R-:W-:Y:S01]  /*0000*/  LDC R1, c[0x0][0x37c] ;  /* 0x0000df00ff017b82 */ /* 0x000fe20000000800 */
[----:B------:R-:W-:Y:S05]  /*0010*/  EXIT ;  /* 0x000000000000794d */ /* 0x000fea0003800000 */
.L_x_0:
[----:B------:R-:W-:-:S00]  /*0020*/  BRA `(.L_x_0) ;  /* 0xfffffffc00fc7947 */ /* 0x000fc0000383ffff */
[----:B------:R-:W-:-:S00]  /*0030*/  NOP ;  /* 0x0000000000007918 */ /* 0x000fc00000000000 */
        /* <DEDUP_REMOVED lines=12> */
.L_x_18:


//--------------------- .text._ZN7cutlass13device_kernelIN5flash11enable_sm90INS1_16FlashAttnFwdSm90INS1_25CollectiveMainloopFwdSm90ILi2EN4cute5tupleIJNS5_1CILi1EEES8_S8_EEENS6_IJNS7_ILi64EEESA_SA_EEELi512ENS_6half_tEfNS_4arch4Sm90ELb0ELb0ELb1ELb0ELb1ELb0ELb1ELb0ELb0ELb1ELb0ELb0EEENS1_21CollectiveEpilogueFwdINS6_IJSA_NS7_ILi512EEESA_EEES9_SC_SE_Li256ELb0ELb1ELb0ELb0EEENS1_29StaticPersistentTileSchedulerILb0EEEEEEEEEvNT_6ParamsE --------------------------
	.section	.text._ZN7cutlass13device_kernelIN5flash11enable_sm90INS1_16FlashAttnFwdSm90INS1_25CollectiveMainloopFwdSm90ILi2EN4cute5tupleIJNS5_1CILi1EEES8_S8_EEENS6_IJNS7_ILi64EEESA_SA_EEELi512ENS_6half_tEfNS_4arch4Sm90ELb0ELb0ELb1ELb0ELb1ELb0ELb1ELb0ELb0ELb1ELb0ELb0EEENS1_21CollectiveEpilogueFwdINS6_IJSA_NS7_ILi512EEESA_EEES9_SC_SE_Li256ELb0ELb1ELb0ELb0EEENS1_29StaticPersistentTileSchedulerILb0EEEEEEEEEvNT_6ParamsE,"ax",@progbits
	.align	128
.text._ZN7cutlass13device_kernelIN5flash11enable_sm90INS1_16FlashAttnFwdSm90INS1_25CollectiveMainloopFwdSm90ILi2EN4cute5tupleIJNS5_1CILi1EEES8_S8_EEENS6_IJNS7_ILi64EEESA_SA_EEELi512ENS_6half_tEfNS_4arch4Sm90ELb0ELb0ELb1ELb0ELb1ELb0ELb1ELb0ELb0ELb1ELb0ELb0EEENS1_21CollectiveEpilogueFwdINS6_IJSA_NS7_ILi512EEESA_EEES9_SC_SE_Li256ELb0ELb1ELb0ELb0EEENS1_29StaticPersistentTileSchedulerILb0EEEEEEEEEvNT_6ParamsE:
        .type           _ZN7cutlass13device_kernelIN5flash11enable_sm90INS1_16FlashAttnFwdSm90INS1_25CollectiveMainloopFwdSm90ILi2EN4cute5tupleIJNS5_1CILi1EEES8_S8_EEENS6_IJNS7_ILi64EEESA_SA_EEELi512ENS_6half_tEfNS_4arch4Sm90ELb0ELb0ELb1ELb0ELb1ELb0ELb1ELb0ELb0ELb1ELb0ELb0EEENS1_21CollectiveEpilogueFwdINS6_IJSA_NS7_ILi512EEESA_EEES9_SC_SE_Li256ELb0ELb1ELb0ELb0EEENS1_29StaticPersistentTileSchedulerILb0EEEEEEEEEvNT_6ParamsE,@function
        .size           _ZN7cutlass13device_kernelIN5flash11enable_sm90INS1_16FlashAttnFwdSm90INS1_25CollectiveMainloopFwdSm90ILi2EN4cute5tupleIJNS5_1CILi1EEES8_S8_EEENS6_IJNS7_ILi64EEESA_SA_EEELi512ENS_6half_tEfNS_4arch4Sm90ELb0ELb0ELb1ELb0ELb1ELb0ELb1ELb0ELb0ELb1ELb0ELb0EEENS1_21CollectiveEpilogueFwdINS6_IJSA_NS7_ILi512EEESA_EEES9_SC_SE_Li256ELb0ELb1ELb0ELb0EEENS1_29StaticPersistentTileSchedulerILb0EEEEEEEEEvNT_6ParamsE,(.L_x_19 - _ZN7cutlass13device_kernelIN5flash11enable_sm90INS1_16FlashAttnFwdSm90INS1_25CollectiveMainloopFwdSm90ILi2EN4cute5tupleIJNS5_1CILi1EEES8_S8_EEENS6_IJNS7_ILi64EEESA_SA_EEELi512ENS_6half_tEfNS_4arch4Sm90ELb0ELb0ELb1ELb0ELb1ELb0ELb1ELb0ELb0ELb1ELb0ELb0EEENS1_21CollectiveEpilogueFwdINS6_IJSA_NS7_ILi512EEESA_EEES9_SC_SE_Li256ELb0ELb1ELb0ELb0EEENS1_29StaticPersistentTileSchedulerILb0EEEEEEEEEvNT_6ParamsE)
        .other          _ZN7cutlass13device_kernelIN5flash11enable_sm90INS1_16FlashAttnFwdSm90INS1_25CollectiveMainloopFwdSm90ILi2EN4cute5tupleIJNS5_1CILi1EEES8_S8_EEENS6_IJNS7_ILi64EEESA_SA_EEELi512ENS_6half_tEfNS_4arch4Sm90ELb0ELb0ELb1ELb0ELb1ELb0ELb1ELb0ELb0ELb1ELb0ELb0EEENS1_21CollectiveEpilogueFwdINS6_IJSA_NS7_ILi512EEESA_EEES9_SC_SE_Li256ELb0ELb1ELb0ELb0EEENS1_29StaticPersistentTileSchedulerILb0EEEEEEEEEvNT_6ParamsE,@"STO_CUDA_ENTRY STV_DEFAULT"
_ZN7cutlass13device_kernelIN5flash11enable_sm90INS1_16FlashAttnFwdSm90INS1_25CollectiveMainloopFwdSm90ILi2EN4cute5tupleIJNS5_1CILi1EEES8_S8_EEENS6_IJNS7_ILi64EEESA_SA_EEELi512ENS_6half_tEfNS_4arch4Sm90ELb0ELb0ELb1ELb0ELb1ELb0ELb1ELb0ELb0ELb1ELb0ELb0EEENS1_21CollectiveEpilogueFwdINS6_IJSA_NS7_ILi512EEESA_EEES9_SC_SE_Li256ELb0ELb1ELb0ELb0EEENS1_29StaticPersistentTileSchedulerILb0EEEEEEEEEvNT_6ParamsE:
[----:B------:R-:W-:Y:S01]  /*0000*/  LDC R1, c[0x0][0x37c] ;  /* 0x0000df00ff017b82 */ /* 0x000fe20000000800 */
[----:B------:R-:W-:Y:S05]  /*0010*/  EXIT ;  /* 0x000000000000794d */ /* 0x000fea0003800000 */
.L_x_1:
        /* <DEDUP_REMOVED lines=14> */
.L_x_19:


//--------------------- .text._ZN7cutlass13device_kernelIN5flash11enable_sm90INS1_16FlashAttnFwdSm90INS1_25CollectiveMainloopFwdSm90ILi2EN4cute5tupleIJNS5_1CILi1EEES8_S8_EEENS6_IJNS7_ILi64EEESA_SA_EEELi512ENS_6half_tEfNS_4arch4Sm90ELb0ELb0ELb1ELb1ELb1ELb0ELb0ELb0ELb0ELb1ELb0ELb0EEENS1_21CollectiveEpilogueFwdINS6_IJSA_NS7_ILi512EEESA_EEES9_SC_SE_Li256ELb1ELb1ELb0ELb0EEENS1_36VarlenDynamicPersistentTileSchedulerILi64ELi64ELi256ELi128ELb0ELb1ELb1ELb0ELb1ELb1EEEEEEEEEvNT_6ParamsE --------------------------
	.section	.text._ZN7cutlass13device_kernelIN5flash11enable_sm90INS1_16FlashAttnFwdSm90INS1_25CollectiveMainloopFwdSm90ILi2EN4cute5tupleIJNS5_1CILi1EEES8_S8_EEENS6_IJNS7_ILi64EEESA_SA_EEELi512ENS_6half_tEfNS_4arch4Sm90ELb0ELb0ELb1ELb1ELb1ELb0ELb0ELb0ELb0ELb1ELb0ELb0EEENS1_21CollectiveEpilogueFwdINS6_IJSA_NS7_ILi512EEESA_EEES9_SC_SE_Li256ELb1ELb1ELb0ELb0EEENS1_36VarlenDynamicPersistentTileSchedulerILi64ELi64ELi256ELi128ELb0ELb1ELb1ELb0ELb1ELb1EEEEEEEEEvNT_6ParamsE,"ax",@progbits
	.align	128
.text._ZN7cutlass13device_kernelIN5flash11enable_sm90INS1_16FlashAttnFwdSm90INS1_25CollectiveMainloopFwdSm90ILi2EN4cute5tupleIJNS5_1CILi1EEES8_S8_EEENS6_IJNS7_ILi64EEESA_SA_EEELi512ENS_6half_tEfNS_4arch4Sm90ELb0ELb0ELb1ELb1ELb1ELb0ELb0ELb0ELb0ELb1ELb0ELb0EEENS1_21CollectiveEpilogueFwdINS6_IJSA_NS7_ILi512EEESA_EEES9_SC_SE_Li256ELb1ELb1ELb0ELb0EEENS1_36VarlenDynamicPersistentTileSchedulerILi64ELi64ELi256ELi128ELb0ELb1ELb1ELb0ELb1ELb1EEEEEEEEEvNT_6ParamsE:
        .type           _ZN7cutlass13device_kernelIN5flash11enable_sm90INS1_16FlashAttnFwdSm90INS1_25CollectiveMainloopFwdSm90ILi2EN4cute5tupleIJNS5_1CILi1EEES8_S8_EEENS6_IJNS7_ILi64EEESA_SA_EEELi512ENS_6half_tEfNS_4arch4Sm90ELb0ELb0ELb1ELb1ELb1ELb0ELb0ELb0ELb0ELb1ELb0ELb0EEENS1_21CollectiveEpilogueFwdINS6_IJSA_NS7_ILi512EEESA_EEES9_SC_SE_Li256ELb1ELb1ELb0ELb0EEENS1_36VarlenDynamicPersistentTileSchedulerILi64ELi64ELi256ELi128ELb0ELb1ELb1ELb0ELb1ELb1EEEEEEEEEvNT_6ParamsE,@function
        .size           _ZN7cutlass13device_kernelIN5flash11enable_sm90INS1_16FlashAttnFwdSm90INS1_25CollectiveMainloopFwdSm90ILi2EN4cute5tupleIJNS5_1CILi1EEES8_S8_EEENS6_IJNS7_ILi64EEESA_SA_EEELi512ENS_6half_tEfNS_4arch4Sm90ELb0ELb0ELb1ELb1ELb1ELb0ELb0ELb0ELb0ELb1ELb0ELb0EEENS1_21CollectiveEpilogueFwdINS6_IJSA_NS7_ILi512EEESA_EEES9_SC_SE_Li256ELb1ELb1ELb0ELb0EEENS1_36VarlenDynamicPersistentTileSchedulerILi64ELi64ELi256ELi128ELb0ELb1ELb1ELb0ELb1ELb1EEEEEEEEEvNT_6ParamsE,(.L_x_20 - _ZN7cutlass13device_kernelIN5flash11enable_sm90INS1_16FlashAttnFwdSm90INS1_25CollectiveMainloopFwdSm90ILi2EN4cute5tupleIJNS5_1CILi1EEES8_S8_EEENS6_IJNS7_ILi64EEESA_SA_EEELi512ENS_6half_tEfNS_4arch4Sm90ELb0ELb0ELb1ELb1ELb1ELb0ELb0ELb0ELb0ELb1ELb0ELb0EEENS1_21CollectiveEpilogueFwdINS6_IJSA_NS7_ILi512EEESA_EEES9_SC_SE_Li256ELb1ELb1ELb0ELb0EEENS1_36VarlenDynamicPersistentTileSchedulerILi64ELi64ELi256ELi128ELb0ELb1ELb1ELb0ELb1ELb1EEEEEEEEEvNT_6ParamsE)
        .other          _ZN7cutlass13device_kernelIN5flash11enable_sm90INS1_16FlashAttnFwdSm90INS1_25CollectiveMainloopFwdSm90ILi2EN4cute5tupleIJNS5_1CILi1EEES8_S8_EEENS6_IJNS7_ILi64EEESA_SA_EEELi512ENS_6half_tEfNS_4arch4Sm90ELb0ELb0ELb1ELb1ELb1ELb0ELb0ELb0ELb0ELb1ELb0ELb0EEENS1_21CollectiveEpilogueFwdINS6_IJSA_NS7_ILi512EEESA_EEES9_SC_SE_Li256ELb1ELb1ELb0ELb0EEENS1_36VarlenDynamicPersistentTileSchedulerILi64ELi64ELi256ELi128ELb0ELb1ELb1ELb0ELb1ELb1EEEEEEEEEvNT_6ParamsE,@"STO_CUDA_ENTRY STV_DEFAULT"
_ZN7cutlass13device_kernelIN5flash11enable_sm90INS1_16FlashAttnFwdSm90INS1_25CollectiveMainloopFwdSm90ILi2EN4cute5tupleIJNS5_1CILi1EEES8_S8_EEENS6_IJNS7_ILi64EEESA_SA_EEELi512ENS_6half_tEfNS_4arch4Sm90ELb0ELb0ELb1ELb1ELb1ELb0ELb0ELb0ELb0ELb1ELb0ELb0EEENS1_21CollectiveEpilogueFwdINS6_IJSA_NS7_ILi512EEESA_EEES9_SC_SE_Li256ELb1ELb1ELb0ELb0EEENS1_36VarlenDynamicPersistentTileSchedulerILi64ELi64ELi256ELi128ELb0ELb1ELb1ELb0ELb1ELb1EEEEEEEEEvNT_6ParamsE:
[----:B------:R-:W-:Y:S01]  /*0000*/  LDC R1, c[0x0][0x37c] ;  /* 0x0000df00ff017b82 */ /* 0x000fe20000000800 */
[----:B------:R-:W-:Y:S05]  /*0010*/  EXIT ;  /* 0x000000000000794d */ /* 0x000fea0003800000 */
.L_x_2:
        /* <DEDUP_REMOVED lines=14> */
.L_x_20:


//--------------------- .text._ZN7cutlass13device_kernelIN5flash11enable_sm90INS1_16FlashAttnFwdSm90INS1_25CollectiveMainloopFwdSm90ILi2EN4cute5tupleIJNS5_1CILi1EEES8_S8_EEENS6_IJNS7_ILi64EEESA_SA_EEELi512ENS_6half_tEfNS_4arch4Sm90ELb0ELb0ELb1ELb1ELb1ELb1ELb0ELb0ELb0ELb1ELb0ELb0EEENS1_21CollectiveEpilogueFwdINS6_IJSA_NS7_ILi512EEESA_EEES9_SC_SE_Li256ELb1ELb1ELb0ELb0EEENS1_36VarlenDynamicPersistentTileSchedulerILi64ELi64ELi256ELi128ELb0ELb1ELb1ELb0ELb1ELb1EEEEEEEEEvNT_6ParamsE --------------------------
	.section	.text._ZN7cutlass13device_kernelIN5flash11enable_sm90INS1_16FlashAttnFwdSm90INS1_25CollectiveMainloopFwdSm90ILi2EN4cute5tupleIJNS5_1CILi1EEES8_S8_EEENS6_IJNS7_ILi64EEESA_SA_EEELi512ENS_6half_tEfNS_4arch4Sm90ELb0ELb0ELb1ELb1ELb1ELb1ELb0ELb0ELb0ELb1ELb0ELb0EEENS1_21CollectiveEpilogueFwdINS6_IJSA_NS7_ILi512EEESA_EEES9_SC_SE_Li256ELb1ELb1ELb0ELb0EEENS1_36VarlenDynamicPersistentTileSchedulerILi64ELi64ELi256ELi128ELb0ELb1ELb1ELb0ELb1ELb1EEEEEEEEEvNT_6ParamsE,"ax",@progbits
	.align	128
.text._ZN7cutlass13device_kernelIN5flash11enable_sm90INS1_16FlashAttnFwdSm90INS1_25CollectiveMainloopFwdSm90ILi2EN4cute5tupleIJNS5_1CILi1EEES8_S8_EEENS6_IJNS7_ILi64EEESA_SA_EEELi512ENS_6half_tEfNS_4arch4Sm90ELb0ELb0ELb1ELb1ELb1ELb1ELb0ELb0ELb0ELb1ELb0ELb0EEENS1_21CollectiveEpilogueFwdINS6_IJSA_NS7_ILi512EEESA_EEES9_SC_SE_Li256ELb1ELb1ELb0ELb0EEENS1_36VarlenDynamicPersistentTileSchedulerILi64ELi64ELi256ELi128ELb0ELb1ELb1ELb0ELb1ELb1EEEEEEEEEvNT_6ParamsE:
        .type           _ZN7cutlass13device_kernelIN5flash11enable_sm90INS1_16FlashAttnFwdSm90INS1_25CollectiveMainloopFwdSm90ILi2EN4cute5tupleIJNS5_1CILi1EEES8_S8_EEENS6_IJNS7_ILi64EEESA_SA_EEELi512ENS_6half_tEfNS_4arch4Sm90ELb0ELb0ELb1ELb1ELb1ELb1ELb0ELb0ELb0ELb1ELb0ELb0EEENS1_21CollectiveEpilogueFwdINS6_IJSA_NS7_ILi512EEESA_EEES9_SC_SE_Li256ELb1ELb1ELb0ELb0EEENS1_36VarlenDynamicPersistentTileSchedulerILi64ELi64ELi256ELi128ELb0ELb1ELb1ELb0ELb1ELb1EEEEEEEEEvNT_6ParamsE,@function
        .size           _ZN7cutlass13device_kernelIN5flash11enable_sm90INS1_16FlashAttnFwdSm90INS1_25CollectiveMainloopFwdSm90ILi2EN4cute5tupleIJNS5_1CILi1EEES8_S8_EEENS6_IJNS7_ILi64EEESA_SA_EEELi512ENS_6half_tEfNS_4arch4Sm90ELb0ELb0ELb1ELb1ELb1ELb1ELb0ELb0ELb0ELb1ELb0ELb0EEENS1_21CollectiveEpilogueFwdINS6_IJSA_NS7_ILi512EEESA_EEES9_SC_SE_Li256ELb1ELb1ELb0ELb0EEENS1_36VarlenDynamicPersistentTileSchedulerILi64ELi64ELi256ELi128ELb0ELb1ELb1ELb0ELb1ELb1EEEEEEEEEvNT_6ParamsE,(.L_x_21 - _ZN7cutlass13device_kernelIN5flash11enable_sm90INS1_16FlashAttnFwdSm90INS1_25CollectiveMainloopFwdSm90ILi2EN4cute5tupleIJNS5_1CILi1EEES8_S8_EEENS6_IJNS7_ILi64EEESA_SA_EEELi512ENS_6half_tEfNS_4arch4Sm90ELb0ELb0ELb1ELb1ELb1ELb1ELb0ELb0ELb0ELb1ELb0ELb0EEENS1_21CollectiveEpilogueFwdINS6_IJSA_NS7_ILi512EEESA_EEES9_SC_SE_Li256ELb1ELb1ELb0ELb0EEENS1_36VarlenDynamicPersistentTileSchedulerILi64ELi64ELi256ELi128ELb0ELb1ELb1ELb0ELb1ELb1EEEEEEEEEvNT_6ParamsE)
        .other          _ZN7cutlass13device_kernelIN5flash11enable_sm90INS1_16FlashAttnFwdSm90INS1_25CollectiveMainloopFwdSm90ILi2EN4cute5tupleIJNS5_1CILi1EEES8_S8_EEENS6_IJNS7_ILi64EEESA_SA_EEELi512ENS_6half_tEfNS_4arch4Sm90ELb0ELb0ELb1ELb1ELb1ELb1ELb0ELb0ELb0ELb1ELb0ELb0EEENS1_21CollectiveEpilogueFwdINS6_IJSA_NS7_ILi512EEESA_EEES9_SC_SE_Li256ELb1ELb1ELb0ELb0EEENS1_36VarlenDynamicPersistentTileSchedulerILi64ELi64ELi256ELi128ELb0ELb1ELb1ELb0ELb1ELb1EEEEEEEEEvNT_6ParamsE,@"STO_CUDA_ENTRY STV_DEFAULT"
_ZN7cutlass13device_kernelIN5flash11enable_sm90INS1_16FlashAttnFwdSm90INS1_25CollectiveMainloopFwdSm90ILi2EN4cute5tupleIJNS5_1CILi1EEES8_S8_EEENS6_IJNS7_ILi64EEESA_SA_EEELi512ENS_6half_tEfNS_4arch4Sm90ELb0ELb0ELb1ELb1ELb1ELb1ELb0ELb0ELb0ELb1ELb0ELb0EEENS1_21CollectiveEpilogueFwdINS6_IJSA_NS7_ILi512EEESA_EEES9_SC_SE_Li256ELb1ELb1ELb0ELb0EEENS1_36VarlenDynamicPersistentTileSchedulerILi64ELi64ELi256ELi128ELb0ELb1ELb1ELb0ELb1ELb1EEEEEEEEEvNT_6ParamsE:
[----:B------:R-:W-:Y:S01]  /*0000*/  LDC R1, c[0x0][0x37c] ;  /* 0x0000df00ff017b82 */ /* 0x000fe20000000800 */
[----:B------:R-:W-:Y:S05]  /*0010*/  EXIT ;  /* 0x000000000000794d */ /* 0x000fea0003800000 */
.L_x_3:
        /* <DEDUP_REMOVED lines=14> */
.L_x_21:


//--------------------- .text._ZN7cutlass13device_kernelIN5flash11enable_sm90INS1_16FlashAttnFwdSm90INS1_25CollectiveMainloopFwdSm90ILi2EN4cute5tupleIJNS5_1CILi1EEES8_S8_EEENS6_IJNS7_ILi64EEESA_SA_EEELi512ENS_6half_tEfNS_4arch4Sm90ELb0ELb0ELb1ELb1ELb1ELb0ELb1ELb0ELb0ELb1ELb0ELb0EEENS1_21CollectiveEpilogueFwdINS6_IJSA_NS7_ILi512EEESA_EEES9_SC_SE_Li256ELb1ELb1ELb0ELb0EEENS1_36VarlenDynamicPersistentTileSchedulerILi64ELi64ELi256ELi128ELb0ELb1ELb1ELb0ELb1ELb1EEEEEEEEEvNT_6ParamsE --------------------------
	.section	.text._ZN7cutlass13device_kernelIN5flash11enable_sm90INS1_16FlashAttnFwdSm90INS1_25CollectiveMainloopFwdSm90ILi2EN4cute5tupleIJNS5_1CILi1EEES8_S8_EEENS6_IJNS7_ILi64EEESA_SA_EEELi512ENS_6half_tEfNS_4arch4Sm90ELb0ELb0ELb1ELb1ELb1ELb0ELb1ELb0ELb0ELb1ELb0ELb0EEENS1_21CollectiveEpilogueFwdINS6_IJSA_NS7_ILi512EEESA_EEES9_SC_SE_Li256ELb1ELb1ELb0ELb0EEENS1_36VarlenDynamicPersistentTileSchedulerILi64ELi64ELi256ELi128ELb0ELb1ELb1ELb0ELb1ELb1EEEEEEEEEvNT_6ParamsE,"ax",@progbits
	.align	128
.text._ZN7cutlass13device_kernelIN5flash11enable_sm90INS1_16FlashAttnFwdSm90INS1_25CollectiveMainloopFwdSm90ILi2EN4cute5tupleIJNS5_1CILi1EEES8_S8_EEENS6_IJNS7_ILi64EEESA_SA_EEELi512ENS_6half_tEfNS_4arch4Sm90ELb0ELb0ELb1ELb1ELb1ELb0ELb1ELb0ELb0ELb1ELb0ELb0EEENS1_21CollectiveEpilogueFwdINS6_IJSA_NS7_ILi512EEESA_EEES9_SC_SE_Li256ELb1ELb1ELb0ELb0EEENS1_36VarlenDynamicPersistentTileSchedulerILi64ELi64ELi256ELi128ELb0ELb1ELb1ELb0ELb1ELb1EEEEEEEEEvNT_6ParamsE:
        .type           _ZN7cutlass13device_kernelIN5flash11enable_sm90INS1_16FlashAttnFwdSm90INS1_25CollectiveMainloopFwdSm90ILi2EN4cute5tupleIJNS5_1CILi1EEES8_S8_EEENS6_IJNS7_ILi64EEESA_SA_EEELi512ENS_6half_tEfNS_4arch4Sm90ELb0ELb0ELb1ELb1ELb1ELb0ELb1ELb0ELb0ELb1ELb0ELb0EEENS1_21CollectiveEpilogueFwdINS6_IJSA_NS7_ILi512EEESA_EEES9_SC_SE_Li256ELb1ELb1ELb0ELb0EEENS1_36VarlenDynamicPersistentTileSchedulerILi64ELi64ELi256ELi128ELb0ELb1ELb1ELb0ELb1ELb1EEEEEEEEEvNT_6ParamsE,@function
        .size           _ZN7cutlass13device_kernelIN5flash11enable_sm90INS1_16FlashAttnFwdSm90INS1_25CollectiveMainloopFwdSm90ILi2EN4cute5tupleIJNS5_1CILi1EEES8_S8_EEENS6_IJNS7_ILi64EEESA_SA_EEELi512ENS_6half_tEfNS_4arch4Sm90ELb0ELb0ELb1ELb1ELb1ELb0ELb1ELb0ELb0ELb1ELb0ELb0EEENS1_21CollectiveEpilogueFwdINS6_IJSA_NS7_ILi512EEESA_EEES9_SC_SE_Li256ELb1ELb1ELb0ELb0EEENS1_36VarlenDynamicPersistentTileSchedulerILi64ELi64ELi256ELi128ELb0ELb1ELb1ELb0ELb1ELb1EEEEEEEEEvNT_6ParamsE,(.L_x_22 - _ZN7cutlass13device_kernelIN5flash11enable_sm90INS1_16FlashAttnFwdSm90INS1_25CollectiveMainloopFwdSm90ILi2EN4cute5tupleIJNS5_1CILi1EEES8_S8_EEENS6_IJNS7_ILi64EEESA_SA_EEELi512ENS_6half_tEfNS_4arch4Sm90ELb0ELb0ELb1ELb1ELb1ELb0ELb1ELb0ELb0ELb1ELb0ELb0EEENS1_21CollectiveEpilogueFwdINS6_IJSA_NS7_ILi512EEESA_EEES9_SC_SE_Li256ELb1ELb1ELb0ELb0EEENS1_36VarlenDynamicPersistentTileSchedulerILi64ELi64ELi256ELi128ELb0ELb1ELb1ELb0ELb1ELb1EEEEEEEEEvNT_6ParamsE)
        .other          _ZN7cutlass13device_kernelIN5flash11enable_sm90INS1_16FlashAttnFwdSm90INS1_25CollectiveMainloopFwdSm90ILi2EN4cute5tupleIJNS5_1CILi1EEES8_S8_EEENS6_IJNS7_ILi64EEESA_SA_EEELi512ENS_6half_tEfNS_4arch4Sm90ELb0ELb0ELb1ELb1ELb1ELb0ELb1ELb0ELb0ELb1ELb0ELb0EEENS1_21CollectiveEpilogueFwdINS6_IJSA_NS7_ILi512EEESA_EEES9_SC_SE_Li256ELb1ELb1ELb0ELb0EEENS1_36VarlenDynamicPersistentTileSchedulerILi64ELi64ELi256ELi128ELb0ELb1ELb1ELb0ELb1ELb1EEEEEEEEEvNT_6ParamsE,@"STO_CUDA_ENTRY STV_DEFAULT"
_ZN7cutlass13device_kernelIN5flash11enable_sm90INS1_16FlashAttnFwdSm90INS1_25CollectiveMainloopFwdSm90ILi2EN4cute5tupleIJNS5_1CILi1EEES8_S8_EEENS6_IJNS7_ILi64EEESA_SA_EEELi512ENS_6half_tEfNS_4arch4Sm90ELb0ELb0ELb1ELb1ELb1ELb0ELb1ELb0ELb0ELb1ELb0ELb0EEENS1_21CollectiveEpilogueFwdINS6_IJSA_NS7_ILi512EEESA_EEES9_SC_SE_Li256ELb1ELb1ELb0ELb0EEENS1_36VarlenDynamicPersistentTileSchedulerILi64ELi64ELi256ELi128ELb0ELb1ELb1ELb0ELb1ELb1EEEEEEEEEvNT_6ParamsE:
[----:B------:R-:W-:Y:S01]  /*0000*/  LDC R1, c[0x0][0x37c] ;  /* 0x0000df00ff017b82 */ /* 0x000fe20000000800 */
[----:B------:R-:W-:Y:S05]  /*0010*/  EXIT ;  /* 0x000000000000794d */ /* 0x000fea0003800000 */
.L_x_4:
        /* <DEDUP_REMOVED lines=14> */
.L_x_22:


//--------------------- .text._ZN7cutlass13device_kernelIN5flash11enable_sm90INS1_16FlashAttnFwdSm90INS1_25CollectiveMainloopFwdSm90ILi2EN4cute5tupleIJNS5_1CILi1EEES8_S8_EEENS6_IJNS7_ILi64EEESA_SA_EEELi512ENS_6half_tEfNS_4arch4Sm90ELb0ELb0ELb1ELb1ELb1ELb1ELb1ELb0ELb0ELb1ELb0ELb0EEENS1_21CollectiveEpilogueFwdINS6_IJSA_NS7_ILi512EEESA_EEES9_SC_SE_Li256ELb1ELb1ELb0ELb0EEENS1_36VarlenDynamicPersistentTileSchedulerILi64ELi64ELi256ELi128ELb0ELb1ELb1ELb0ELb1ELb1EEEEEEEEEvNT_6ParamsE --------------------------
	.section	.text._ZN7cutlass13device_kernelIN5flash11enable_sm90INS1_16FlashAttnFwdSm90INS1_25CollectiveMainloopFwdSm90ILi2EN4cute5tupleIJNS5_1CILi1EEES8_S8_EEENS6_IJNS7_ILi64EEESA_SA_EEELi512ENS_6half_tEfNS_4arch4Sm90ELb0ELb0ELb1ELb1ELb1ELb1ELb1ELb0ELb0ELb1ELb0ELb0EEENS1_21CollectiveEpilogueFwdINS6_IJSA_NS7_ILi512EEESA_EEES9_SC_SE_Li256ELb1ELb1ELb0ELb0EEENS1_36VarlenDynamicPersistentTileSchedulerILi64ELi64ELi256ELi128ELb0ELb1ELb1ELb0ELb1ELb1EEEEEEEEEvNT_6ParamsE,"ax",@progbits
	.align	128
.text._ZN7cutlass13device_kernelIN5flash11enable_sm90INS1_16FlashAttnFwdSm90INS1_25CollectiveMainloopFwdSm90ILi2EN4cute5tupleIJNS5_1CILi1EEES8_S8_EEENS6_IJNS7_ILi64EEESA_SA_EEELi512ENS_6half_tEfNS_4arch4Sm90ELb0ELb0ELb1ELb1ELb1ELb1ELb1ELb0ELb0ELb1ELb0ELb0EEENS1_21CollectiveEpilogueFwdINS6_IJSA_NS7_ILi512EEESA_EEES9_SC_SE_Li256ELb1ELb1ELb0ELb0EEENS1_36VarlenDynamicPersistentTileSchedulerILi64ELi64ELi256ELi128ELb0ELb1ELb1ELb0ELb1ELb1EEEEEEEEEvNT_6ParamsE:
        .type           _ZN7cutlass13device_kernelIN5flash11enable_sm90INS1_16FlashAttnFwdSm90INS1_25CollectiveMainloopFwdSm90ILi2EN4cute5tupleIJNS5_1CILi1EEES8_S8_EEENS6_IJNS7_ILi64EEESA_SA_EEELi512ENS_6half_tEfNS_4arch4Sm90ELb0ELb0ELb1ELb1ELb1ELb1ELb1ELb0ELb0ELb1ELb0ELb0EEENS1_21CollectiveEpilogueFwdINS6_IJSA_NS7_ILi512EEESA_EEES9_SC_SE_Li256ELb1ELb1ELb0ELb0EEENS1_36VarlenDynamicPersistentTileSchedulerILi64ELi64ELi256ELi128ELb0ELb1ELb1ELb0ELb1ELb1EEEEEEEEEvNT_6ParamsE,@function
        .size           _ZN7cutlass13device_kernelIN5flash11enable_sm90INS1_16FlashAttnFwdSm90INS1_25CollectiveMainloopFwdSm90ILi2EN4cute5tupleIJNS5_1CILi1EEES8_S8_EEENS6_IJNS7_ILi64EEESA_SA_EEELi512ENS_6half_tEfNS_4arch4Sm90ELb0ELb0ELb1ELb1ELb1ELb1ELb1ELb0ELb0ELb1ELb0ELb0EEENS1_21CollectiveEpilogueFwdINS6_IJSA_NS7_ILi512EEESA_EEES9_SC_SE_Li256ELb1ELb1ELb0ELb0EEENS1_36VarlenDynamicPersistentTileSchedulerILi64ELi64ELi256ELi128ELb0ELb1ELb1ELb0ELb1ELb1EEEEEEEEEvNT_6ParamsE,(.L_x_23 - _ZN7cutlass13device_kernelIN5flash11enable_sm90INS1_16FlashAttnFwdSm90INS1_25CollectiveMainloopFwdSm90ILi2EN4cute5tupleIJNS5_1CILi1EEES8_S8_EEENS6_IJNS7_ILi64EEESA_SA_EEELi512ENS_6half_tEfNS_4arch4Sm90ELb0ELb0ELb1ELb1ELb1ELb1ELb1ELb0ELb0ELb1ELb0ELb0EEENS1_21CollectiveEpilogueFwdINS6_IJSA_NS7_ILi512EEESA_EEES9_SC_SE_Li256ELb1ELb1ELb0ELb0EEENS1_36VarlenDynamicPersistentTileSchedulerILi64ELi64ELi256ELi128ELb0ELb1ELb1ELb0ELb1ELb1EEEEEEEEEvNT_6ParamsE)
        .other          _ZN7cutlass13device_kernelIN5flash11enable_sm90INS1_16FlashAttnFwdSm90INS1_25CollectiveMainloopFwdSm90ILi2EN4cute5tupleIJNS5_1CILi1EEES8_S8_EEENS6_IJNS7_ILi64EEESA_SA_EEELi512ENS_6half_tEfNS_4arch4Sm90ELb0ELb0ELb1ELb1ELb1ELb1ELb1ELb0ELb0ELb1ELb0ELb0EEENS1_21CollectiveEpilogueFwdINS6_IJSA_NS7_ILi512EEESA_EEES9_SC_SE_Li256ELb1ELb1ELb0ELb0EEENS1_36VarlenDynamicPersistentTileSchedulerILi64ELi64ELi256ELi128ELb0ELb1ELb1ELb0ELb1ELb1EEEEEEEEEvNT_6ParamsE,@"STO_CUDA_ENTRY STV_DEFAULT"
_ZN7cutlass13device_kernelIN5flash11enable_sm90INS1_16FlashAttnFwdSm90INS1_25CollectiveMainloopFwdSm90ILi2EN4cute5tupleIJNS5_1CILi1EEES8_S8_EEENS6_IJNS7_ILi64EEESA_SA_EEELi512ENS_6half_tEfNS_4arch4Sm90ELb0ELb0ELb1ELb1ELb1ELb1ELb1ELb0ELb0ELb1ELb0ELb0EEENS1_21CollectiveEpilogueFwdINS6_IJSA_NS7_ILi512EEESA_EEES9_SC_SE_Li256ELb1ELb1ELb0ELb0EEENS1_36VarlenDynamicPersistentTileSchedulerILi64ELi64ELi256ELi128ELb0ELb1ELb1ELb0ELb1ELb1EEEEEEEEEvNT_6ParamsE:
[----:B------:R-:W-:Y:S01]  /*0000*/  LDC R1, c[0x0][0x37c] ;  /* 0x0000df00ff017b82 */ /* 0x000fe20000000800 */
[----:B------:R-:W-:Y:S05]  /*0010*/  EXIT ;  /* 0x000000000000794d */ /* 0x000fea0003800000 */
.L_x_5:
        /* <DEDUP_REMOVED lines=14> */
.L_x_23:


//--------------------- .text._ZN7cutlass13device_kernelIN5flash11enable_sm90INS1_16FlashAttnFwdSm90INS1_25CollectiveMainloopFwdSm90ILi2EN4cute5tupleIJNS5_1CILi1EEES8_S8_EEENS6_IJNS7_ILi64EEESA_SA_EEELi512ENS_6half_tEfNS_4arch4Sm90ELb0ELb1ELb1ELb0ELb1ELb0ELb0ELb0ELb0ELb1ELb0ELb0EEENS1_21CollectiveEpilogueFwdINS6_IJSA_NS7_ILi512EEESA_EEES9_SC_SE_Li256ELb0ELb1ELb0ELb0EEENS1_30DynamicPersistentTileSchedulerILi256ELi128ELb0ELb1ELb1EEEEEEEEEvNT_6ParamsE --------------------------
	.section	.text._ZN7cutlass13device_kernelIN5flash11enable_sm90INS1_16FlashAttnFwdSm90INS1_25CollectiveMainloopFwdSm90ILi2EN4cute5tupleIJNS5_1CILi1EEES8_S8_EEENS6_IJNS7_ILi64EEESA_SA_EEELi512ENS_6half_tEfNS_4arch4Sm90ELb0ELb1ELb1ELb0ELb1ELb0ELb0ELb0ELb0ELb1ELb0ELb0EEENS1_21CollectiveEpilogueFwdINS6_IJSA_NS7_ILi512EEESA_EEES9_SC_SE_Li256ELb0ELb1ELb0ELb0EEENS1_30DynamicPersistentTileSchedulerILi256ELi128ELb0ELb1ELb1EEEEEEEEEvNT_6ParamsE,"ax",@progbits
	.align	128
.text._ZN7cutlass13device_kernelIN5flash11enable_sm90INS1_16FlashAttnFwdSm90INS1_25CollectiveMainloopFwdSm90ILi2EN4cute5tupleIJNS5_1CILi1EEES8_S8_EEENS6_IJNS7_ILi64EEESA_SA_EEELi512ENS_6half_tEfNS_4arch4Sm90ELb0ELb1ELb1ELb0ELb1ELb0ELb0ELb0ELb0ELb1ELb0ELb0EEENS1_21CollectiveEpilogueFwdINS6_IJSA_NS7_ILi512EEESA_EEES9_SC_SE_Li256ELb0ELb1ELb0ELb0EEENS1_30DynamicPersistentTileSchedulerILi256ELi128ELb0ELb1ELb1EEEEEEEEEvNT_6ParamsE:
        .type           _ZN7cutlass13device_kernelIN5flash11enable_sm90INS1_16FlashAttnFwdSm90INS1_25CollectiveMainloopFwdSm90ILi2EN4cute5tupleIJNS5_1CILi1EEES8_S8_EEENS6_IJNS7_ILi64EEESA_SA_EEELi512ENS_6half_tEfNS_4arch4Sm90ELb0ELb1ELb1ELb0ELb1ELb0ELb0ELb0ELb0ELb1ELb0ELb0EEENS1_21CollectiveEpilogueFwdINS6_IJSA_NS7_ILi512EEESA_EEES9_SC_SE_Li256ELb0ELb1ELb0ELb0EEENS1_30DynamicPersistentTileSchedulerILi256ELi128ELb0ELb1ELb1EEEEEEEEEvNT_6ParamsE,@function
        .size           _ZN7cutlass13device_kernelIN5flash11enable_sm90INS1_16FlashAttnFwdSm90INS1_25CollectiveMainloopFwdSm90ILi2EN4cute5tupleIJNS5_1CILi1EEES8_S8_EEENS6_IJNS7_ILi64EEESA_SA_EEELi512ENS_6half_tEfNS_4arch4Sm90ELb0ELb1ELb1ELb0ELb1ELb0ELb0ELb0ELb0ELb1ELb0ELb0EEENS1_21CollectiveEpilogueFwdINS6_IJSA_NS7_ILi512EEESA_EEES9_SC_SE_Li256ELb0ELb1ELb0ELb0EEENS1_30DynamicPersistentTileSchedulerILi256ELi128ELb0ELb1ELb1EEEEEEEEEvNT_6ParamsE,(.L_x_24 - _ZN7cutlass13device_kernelIN5flash11enable_sm90INS1_16FlashAttnFwdSm90INS1_25CollectiveMainloopFwdSm90ILi2EN4cute5tupleIJNS5_1CILi1EEES8_S8_EEENS6_IJNS7_ILi64EEESA_SA_EEELi512ENS_6half_tEfNS_4arch4Sm90ELb0ELb1ELb1ELb0ELb1ELb0ELb0ELb0ELb0ELb1ELb0ELb0EEENS1_21CollectiveEpilogueFwdINS6_IJSA_NS7_ILi512EEESA_EEES9_SC_SE_Li256ELb0ELb1ELb0ELb0EEENS1_30DynamicPersistentTileSchedulerILi256ELi128ELb0ELb1ELb1EEEEEEEEEvNT_6ParamsE)
        .other          _ZN7cutlass13device_kernelIN5flash11enable_sm90INS1_16FlashAttnFwdSm90INS1_25CollectiveMainloopFwdSm90ILi2EN4cute5tupleIJNS5_1CILi1EEES8_S8_EEENS6_IJNS7_ILi64EEESA_SA_EEELi512ENS_6half_tEfNS_4arch4Sm90ELb0ELb1ELb1ELb0ELb1ELb0ELb0ELb0ELb0ELb1ELb0ELb0EEENS1_21CollectiveEpilogueFwdINS6_IJSA_NS7_ILi512EEESA_EEES9_SC_SE_Li256ELb0ELb1ELb0ELb0EEENS1_30DynamicPersistentTileSchedulerILi256ELi128ELb0ELb1ELb1EEEEEEEEEvNT_6ParamsE,@"STO_CUDA_ENTRY STV_DEFAULT"
_ZN7cutlass13device_kernelIN5flash11enable_sm90INS1_16FlashAttnFwdSm90INS1_25CollectiveMainloopFwdSm90ILi2EN4cute5tupleIJNS5_1CILi1EEES8_S8_EEENS6_IJNS7_ILi64EEESA_SA_EEELi512ENS_6half_tEfNS_4arch4Sm90ELb0ELb1ELb1ELb0ELb1ELb0ELb0ELb0ELb0ELb1ELb0ELb0EEENS1_21CollectiveEpilogueFwdINS6_IJSA_NS7_ILi512EEESA_EEES9_SC_SE_Li256ELb0ELb1ELb0ELb0EEENS1_30DynamicPersistentTileSchedulerILi256ELi128ELb0ELb1ELb1EEEEEEEEEvNT_6ParamsE:
[----:B------:R-:W-:Y:S01]  /*0000*/  LDC R1, c[0x0][0x37c] ;  /* 0x0000df00ff017b82 */ /* 0x000fe20000000800 */
[----:B------:R-:W-:Y:S05]  /*0010*/  EXIT ;  /* 0x000000000000794d */ /* 0x000fea0003800000 */
.L_x_6:
        /* <DEDUP_REMOVED lines=14> */
.L_x_24:


//--------------------- .text._ZN7cutlass13device_kernelIN5flash11enable_sm90INS1_16FlashAttnFwdSm90INS1_25CollectiveMainloopFwdSm90ILi2EN4cute5tupleIJNS5_1CILi1EEES8_S8_EEENS6_IJNS7_ILi64EEESA_SA_EEELi512ENS_6half_tEfNS_4arch4Sm90ELb0ELb1ELb1ELb0ELb1ELb0ELb1ELb0ELb0ELb1ELb0ELb0EEENS1_21CollectiveEpilogueFwdINS6_IJSA_NS7_ILi512EEESA_EEES9_SC_SE_Li256ELb0ELb1ELb0ELb0EEENS1_30DynamicPersistentTileSchedulerILi256ELi128ELb0ELb1ELb1EEEEEEEEEvNT_6ParamsE --------------------------
	.section	.text._ZN7cutlass13device_kernelIN5flash11enable_sm90INS1_16FlashAttnFwdSm90INS1_25CollectiveMainloopFwdSm90ILi2EN4cute5tupleIJNS5_1CILi1EEES8_S8_EEENS6_IJNS7_ILi64EEESA_SA_EEELi512ENS_6half_tEfNS_4arch4Sm90ELb0ELb1ELb1ELb0ELb1ELb0ELb1ELb0ELb0ELb1ELb0ELb0EEENS1_21CollectiveEpilogueFwdINS6_IJSA_NS7_ILi512EEESA_EEES9_SC_SE_Li256ELb0ELb1ELb0ELb0EEENS1_30DynamicPersistentTileSchedulerILi256ELi128ELb0ELb1ELb1EEEEEEEEEvNT_6ParamsE,"ax",@progbits
	.align	128
.text._ZN7cutlass13device_kernelIN5flash11enable_sm90INS1_16FlashAttnFwdSm90INS1_25CollectiveMainloopFwdSm90ILi2EN4cute5tupleIJNS5_1CILi1EEES8_S8_EEENS6_IJNS7_ILi64EEESA_SA_EEELi512ENS_6half_tEfNS_4arch4Sm90ELb0ELb1ELb1ELb0ELb1ELb0ELb1ELb0ELb0ELb1ELb0ELb0EEENS1_21CollectiveEpilogueFwdINS6_IJSA_NS7_ILi512EEESA_EEES9_SC_SE_Li256ELb0ELb1ELb0ELb0EEENS1_30DynamicPersistentTileSchedulerILi256ELi128ELb0ELb1ELb1EEEEEEEEEvNT_6ParamsE:
        .type           _ZN7cutlass13device_kernelIN5flash11enable_sm90INS1_16FlashAttnFwdSm90INS1_25CollectiveMainloopFwdSm90ILi2EN4cute5tupleIJNS5_1CILi1EEES8_S8_EEENS6_IJNS7_ILi64EEESA_SA_EEELi512ENS_6half_tEfNS_4arch4Sm90ELb0ELb1ELb1ELb0ELb1ELb0ELb1ELb0ELb0ELb1ELb0ELb0EEENS1_21CollectiveEpilogueFwdINS6_IJSA_NS7_ILi512EEESA_EEES9_SC_SE_Li256ELb0ELb1ELb0ELb0EEENS1_30DynamicPersistentTileSchedulerILi256ELi128ELb0ELb1ELb1EEEEEEEEEvNT_6ParamsE,@function
        .size           _ZN7cutlass13device_kernelIN5flash11enable_sm90INS1_16FlashAttnFwdSm90INS1_25CollectiveMainloopFwdSm90ILi2EN4cute5tupleIJNS5_1CILi1EEES8_S8_EEENS6_IJNS7_ILi64EEESA_SA_EEELi512ENS_6half_tEfNS_4arch4Sm90ELb0ELb1ELb1ELb0ELb1ELb0ELb1ELb0ELb0ELb1ELb0ELb0EEENS1_21CollectiveEpilogueFwdINS6_IJSA_NS7_ILi512EEESA_EEES9_SC_SE_Li256ELb0ELb1ELb0ELb0EEENS1_30DynamicPersistentTileSchedulerILi256ELi128ELb0ELb1ELb1EEEEEEEEEvNT_6ParamsE,(.L_x_25 - _ZN7cutlass13device_kernelIN5flash11enable_sm90INS1_16FlashAttnFwdSm90INS1_25CollectiveMainloopFwdSm90ILi2EN4cute5tupleIJNS5_1CILi1EEES8_S8_EEENS6_IJNS7_ILi64EEESA_SA_EEELi512ENS_6half_tEfNS_4arch4Sm90ELb0ELb1ELb1ELb0ELb1ELb0ELb1ELb0ELb0ELb1ELb0ELb0EEENS1_21CollectiveEpilogueFwdINS6_IJSA_NS7_ILi512EEESA_EEES9_SC_SE_Li256ELb0ELb1ELb0ELb0EEENS1_30DynamicPersistentTileSchedulerILi256ELi128ELb0ELb1ELb1EEEEEEEEEvNT_6ParamsE)
        .other          _ZN7cutlass13device_kernelIN5flash11enable_sm90INS1_16FlashAttnFwdSm90INS1_25CollectiveMainloopFwdSm90ILi2EN4cute5tupleIJNS5_1CILi1EEES8_S8_EEENS6_IJNS7_ILi64EEESA_SA_EEELi512ENS_6half_tEfNS_4arch4Sm90ELb0ELb1ELb1ELb0ELb1ELb0ELb1ELb0ELb0ELb1ELb0ELb0EEENS1_21CollectiveEpilogueFwdINS6_IJSA_NS7_ILi512EEESA_EEES9_SC_SE_Li256ELb0ELb1ELb0ELb0EEENS1_30DynamicPersistentTileSchedulerILi256ELi128ELb0ELb1ELb1EEEEEEEEEvNT_6ParamsE,@"STO_CUDA_ENTRY STV_DEFAULT"
_ZN7cutlass13device_kernelIN5flash11enable_sm90INS1_16FlashAttnFwdSm90INS1_25CollectiveMainloopFwdSm90ILi2EN4cute5tupleIJNS5_1CILi1EEES8_S8_EEENS6_IJNS7_ILi64EEESA_SA_EEELi512ENS_6half_tEfNS_4arch4Sm90ELb0ELb1ELb1ELb0ELb1ELb0ELb1ELb0ELb0ELb1ELb0ELb0EEENS1_21CollectiveEpilogueFwdINS6_IJSA_NS7_ILi512EEESA_EEES9_SC_SE_Li256ELb0ELb1ELb0ELb0EEENS1_30DynamicPersistentTileSchedulerILi256ELi128ELb0ELb1ELb1EEEEEEEEEvNT_6ParamsE:
[----:B------:R-:W-:Y:S01]  /*0000*/  LDC R1, c[0x0][0x37c] ;  /* 0x0000df00ff017b82 */ /* 0x000fe20000000800 */
[----:B------:R-:W-:Y:S05]  /*0010*/  EXIT ;  /* 0x000000000000794d */ /* 0x000fea0003800000 */
.L_x_7:
        /* <DEDUP_REMOVED lines=14> */
.L_x_25:


//--------------------- .text._ZN7cutlass13device_kernelIN5flash11enable_sm90INS1_16FlashAttnFwdSm90INS1_25CollectiveMainloopFwdSm90ILi2EN4cute5tupleIJNS5_1CILi1EEES8_S8_EEENS6_IJNS7_ILi64EEESA_SA_EEELi512ENS_6half_tEfNS_4arch4Sm90ELb0ELb1ELb1ELb1ELb1ELb0ELb0ELb0ELb0ELb1ELb0ELb0EEENS1_21CollectiveEpilogueFwdINS6_IJSA_NS7_ILi512EEESA_EEES9_SC_SE_Li256ELb1ELb1ELb0ELb0EEENS1_36VarlenDynamicPersistentTileSchedulerILi64ELi64ELi256ELi128ELb0ELb1ELb1ELb1ELb0ELb1EEEEEEEEEvNT_6ParamsE --------------------------
	.section	.text._ZN7cutlass13device_kernelIN5flash11enable_sm90INS1_16FlashAttnFwdSm90INS1_25CollectiveMainloopFwdSm90ILi2EN4cute5tupleIJNS5_1CILi1EEES8_S8_EEENS6_IJNS7_ILi64EEESA_SA_EEELi512ENS_6half_tEfNS_4arch4Sm90ELb0ELb1ELb1ELb1ELb1ELb0ELb0ELb0ELb0ELb1ELb0ELb0EEENS1_21CollectiveEpilogueFwdINS6_IJSA_NS7_ILi512EEESA_EEES9_SC_SE_Li256ELb1ELb1ELb0ELb0EEENS1_36VarlenDynamicPersistentTileSchedulerILi64ELi64ELi256ELi128ELb0ELb1ELb1ELb1ELb0ELb1EEEEEEEEEvNT_6ParamsE,"ax",@progbits
	.align	128
.text._ZN7cutlass13device_kernelIN5flash11enable_sm90INS1_16FlashAttnFwdSm90INS1_25CollectiveMainloopFwdSm90ILi2EN4cute5tupleIJNS5_1CILi1EEES8_S8_EEENS6_IJNS7_ILi64EEESA_SA_EEELi512ENS_6half_tEfNS_4arch4Sm90ELb0ELb1ELb1ELb1ELb1ELb0ELb0ELb0ELb0ELb1ELb0ELb0EEENS1_21CollectiveEpilogueFwdINS6_IJSA_NS7_ILi512EEESA_EEES9_SC_SE_Li256ELb1ELb1ELb0ELb0EEENS1_36VarlenDynamicPersistentTileSchedulerILi64ELi64ELi256ELi128ELb0ELb1ELb1ELb1ELb0ELb1EEEEEEEEEvNT_6ParamsE:
        .type           _ZN7cutlass13device_kernelIN5flash11enable_sm90INS1_16FlashAttnFwdSm90INS1_25CollectiveMainloopFwdSm90ILi2EN4cute5tupleIJNS5_1CILi1EEES8_S8_EEENS6_IJNS7_ILi64EEESA_SA_EEELi512ENS_6half_tEfNS_4arch4Sm90ELb0ELb1ELb1ELb1ELb1ELb0ELb0ELb0ELb0ELb1ELb0ELb0EEENS1_21CollectiveEpilogueFwdINS6_IJSA_NS7_ILi512EEESA_EEES9_SC_SE_Li256ELb1ELb1ELb0ELb0EEENS1_36VarlenDynamicPersistentTileSchedulerILi64ELi64ELi256ELi128ELb0ELb1ELb1ELb1ELb0ELb1EEEEEEEEEvNT_6ParamsE,@function
        .size           _ZN7cutlass13device_kernelIN5flash11enable_sm90INS1_16FlashAttnFwdSm90INS1_25CollectiveMainloopFwdSm90ILi2EN4cute5tupleIJNS5_1CILi1EEES8_S8_EEENS6_IJNS7_ILi64EEESA_SA_EEELi512ENS_6half_tEfNS_4arch4Sm90ELb0ELb1ELb1ELb1ELb1ELb0ELb0ELb0ELb0ELb1ELb0ELb0EEENS1_21CollectiveEpilogueFwdINS6_IJSA_NS7_ILi512EEESA_EEES9_SC_SE_Li256ELb1ELb1ELb0ELb0EEENS1_36VarlenDynamicPersistentTileSchedulerILi64ELi64ELi256ELi128ELb0ELb1ELb1ELb1ELb0ELb1EEEEEEEEEvNT_6ParamsE,(.L_x_26 - _ZN7cutlass13device_kernelIN5flash11enable_sm90INS1_16FlashAttnFwdSm90INS1_25CollectiveMainloopFwdSm90ILi2EN4cute5tupleIJNS5_1CILi1EEES8_S8_EEENS6_IJNS7_ILi64EEESA_SA_EEELi512ENS_6half_tEfNS_4arch4Sm90ELb0ELb1ELb1ELb1ELb1ELb0ELb0ELb0ELb0ELb1ELb0ELb0EEENS1_21CollectiveEpilogueFwdINS6_IJSA_NS7_ILi512EEESA_EEES9_SC_SE_Li256ELb1ELb1ELb0ELb0EEENS1_36VarlenDynamicPersistentTileSchedulerILi64ELi64ELi256ELi128ELb0ELb1ELb1ELb1ELb0ELb1EEEEEEEEEvNT_6ParamsE)
        .other          _ZN7cutlass13device_kernelIN5flash11enable_sm90INS1_16FlashAttnFwdSm90INS1_25CollectiveMainloopFwdSm90ILi2EN4cute5tupleIJNS5_1CILi1EEES8_S8_EEENS6_IJNS7_ILi64EEESA_SA_EEELi512ENS_6half_tEfNS_4arch4Sm90ELb0ELb1ELb1ELb1ELb1ELb0ELb0ELb0ELb0ELb1ELb0ELb0EEENS1_21CollectiveEpilogueFwdINS6_IJSA_NS7_ILi512EEESA_EEES9_SC_SE_Li256ELb1ELb1ELb0ELb0EEENS1_36VarlenDynamicPersistentTileSchedulerILi64ELi64ELi256ELi128ELb0ELb1ELb1ELb1ELb0ELb1EEEEEEEEEvNT_6ParamsE,@"STO_CUDA_ENTRY STV_DEFAULT"
_ZN7cutlass13device_kernelIN5flash11enable_sm90INS1_16FlashAttnFwdSm90INS1_25CollectiveMainloopFwdSm90ILi2EN4cute5tupleIJNS5_1CILi1EEES8_S8_EEENS6_IJNS7_ILi64EEESA_SA_EEELi512ENS_6half_tEfNS_4arch4Sm90ELb0ELb1ELb1ELb1ELb1ELb0ELb0ELb0ELb0ELb1ELb0ELb0EEENS1_21CollectiveEpilogueFwdINS6_IJSA_NS7_ILi512EEESA_EEES9_SC_SE_Li256ELb1ELb1ELb0ELb0EEENS1_36VarlenDynamicPersistentTileSchedulerILi64ELi64ELi256ELi128ELb0ELb1ELb1ELb1ELb0ELb1EEEEEEEEEvNT_6ParamsE:
[----:B------:R-:W-:Y:S01]  /*0000*/  LDC R1, c[0x0][0x37c] ;  /* 0x0000df00ff017b82 */ /* 0x000fe20000000800 */
[----:B------:R-:W-:Y:S05]  /*0010*/  EXIT ;  /* 0x000000000000794d */ /* 0x000fea0003800000 */
.L_x_8:
        /* <DEDUP_REMOVED lines=14> */
.L_x_26:


//--------------------- .text._ZN7cutlass13device_kernelIN5flash11enable_sm90INS1_16FlashAttnFwdSm90INS1_25CollectiveMainloopFwdSm90ILi2EN4cute5tupleIJNS5_1CILi1EEES8_S8_EEENS6_IJNS7_ILi64EEESA_SA_EEELi512ENS_6half_tEfNS_4arch4Sm90ELb0ELb1ELb1ELb1ELb1ELb1ELb0ELb0ELb0ELb1ELb0ELb0EEENS1_21CollectiveEpilogueFwdINS6_IJSA_NS7_ILi512EEESA_EEES9_SC_SE_Li256ELb1ELb1ELb0ELb0EEENS1_36VarlenDynamicPersistentTileSchedulerILi64ELi64ELi256ELi128ELb0ELb1ELb1ELb1ELb0ELb1EEEEEEEEEvNT_6ParamsE --------------------------
	.section	.text._ZN7cutlass13device_kernelIN5flash11enable_sm90INS1_16FlashAttnFwdSm90INS1_25CollectiveMainloopFwdSm90ILi2EN4cute5tupleIJNS5_1CILi1EEES8_S8_EEENS6_IJNS7_ILi64EEESA_SA_EEELi512ENS_6half_tEfNS_4arch4Sm90ELb0ELb1ELb1ELb1ELb1ELb1ELb0ELb0ELb0ELb1ELb0ELb0EEENS1_21CollectiveEpilogueFwdINS6_IJSA_NS7_ILi512EEESA_EEES9_SC_SE_Li256ELb1ELb1ELb0ELb0EEENS1_36VarlenDynamicPersistentTileSchedulerILi64ELi64ELi256ELi128ELb0ELb1ELb1ELb1ELb0ELb1EEEEEEEEEvNT_6ParamsE,"ax",@progbits
	.align	128
.text._ZN7cutlass13device_kernelIN5flash11enable_sm90INS1_16FlashAttnFwdSm90INS1_25CollectiveMainloopFwdSm90ILi2EN4cute5tupleIJNS5_1CILi1EEES8_S8_EEENS6_IJNS7_ILi64EEESA_SA_EEELi512ENS_6half_tEfNS_4arch4Sm90ELb0ELb1ELb1ELb1ELb1ELb1ELb0ELb0ELb0ELb1ELb0ELb0EEENS1_21CollectiveEpilogueFwdINS6_IJSA_NS7_ILi512EEESA_EEES9_SC_SE_Li256ELb1ELb1ELb0ELb0EEENS1_36VarlenDynamicPersistentTileSchedulerILi64ELi64ELi256ELi128ELb0ELb1ELb1ELb1ELb0ELb1EEEEEEEEEvNT_6ParamsE:
        .type           _ZN7cutlass13device_kernelIN5flash11enable_sm90INS1_16FlashAttnFwdSm90INS1_25CollectiveMainloopFwdSm90ILi2EN4cute5tupleIJNS5_1CILi1EEES8_S8_EEENS6_IJNS7_ILi64EEESA_SA_EEELi512ENS_6half_tEfNS_4arch4Sm90ELb0ELb1ELb1ELb1ELb1ELb1ELb0ELb0ELb0ELb1ELb0ELb0EEENS1_21CollectiveEpilogueFwdINS6_IJSA_NS7_ILi512EEESA_EEES9_SC_SE_Li256ELb1ELb1ELb0ELb0EEENS1_36VarlenDynamicPersistentTileSchedulerILi64ELi64ELi256ELi128ELb0ELb1ELb1ELb1ELb0ELb1EEEEEEEEEvNT_6ParamsE,@function
        .size           _ZN7cutlass13device_kernelIN5flash11enable_sm90INS1_16FlashAttnFwdSm90INS1_25CollectiveMainloopFwdSm90ILi2EN4cute5tupleIJNS5_1CILi1EEES8_S8_EEENS6_IJNS7_ILi64EEESA_SA_EEELi512ENS_6half_tEfNS_4arch4Sm90ELb0ELb1ELb1ELb1ELb1ELb1ELb0ELb0ELb0ELb1ELb0ELb0EEENS1_21CollectiveEpilogueFwdINS6_IJSA_NS7_ILi512EEESA_EEES9_SC_SE_Li256ELb1ELb1ELb0ELb0EEENS1_36VarlenDynamicPersistentTileSchedulerILi64ELi64ELi256ELi128ELb0ELb1ELb1ELb1ELb0ELb1EEEEEEEEEvNT_6ParamsE,(.L_x_27 - _ZN7cutlass13device_kernelIN5flash11enable_sm90INS1_16FlashAttnFwdSm90INS1_25CollectiveMainloopFwdSm90ILi2EN4cute5tupleIJNS5_1CILi1EEES8_S8_EEENS6_IJNS7_ILi64EEESA_SA_EEELi512ENS_6half_tEfNS_4arch4Sm90ELb0ELb1ELb1ELb1ELb1ELb1ELb0ELb0ELb0ELb1ELb0ELb0EEENS1_21CollectiveEpilogueFwdINS6_IJSA_NS7_ILi512EEESA_EEES9_SC_SE_Li256ELb1ELb1ELb0ELb0EEENS1_36VarlenDynamicPersistentTileSchedulerILi64ELi64ELi256ELi128ELb0ELb1ELb1ELb1ELb0ELb1EEEEEEEEEvNT_6ParamsE)
        .other          _ZN7cutlass13device_kernelIN5flash11enable_sm90INS1_16FlashAttnFwdSm90INS1_25CollectiveMainloopFwdSm90ILi2EN4cute5tupleIJNS5_1CILi1EEES8_S8_EEENS6_IJNS7_ILi64EEESA_SA_EEELi512ENS_6half_tEfNS_4arch4Sm90ELb0ELb1ELb1ELb1ELb1ELb1ELb0ELb0ELb0ELb1ELb0ELb0EEENS1_21CollectiveEpilogueFwdINS6_IJSA_NS7_ILi512EEESA_EEES9_SC_SE_Li256ELb1ELb1ELb0ELb0EEENS1_36VarlenDynamicPersistentTileSchedulerILi64ELi64ELi256ELi128ELb0ELb1ELb1ELb1ELb0ELb1EEEEEEEEEvNT_6ParamsE,@"STO_CUDA_ENTRY STV_DEFAULT"
_ZN7cutlass13device_kernelIN5flash11enable_sm90INS1_16FlashAttnFwdSm90INS1_25CollectiveMainloopFwdSm90ILi2EN4cute5tupleIJNS5_1CILi1EEES8_S8_EEENS6_IJNS7_ILi64EEESA_SA_EEELi512ENS_6half_tEfNS_4arch4Sm90ELb0ELb1ELb1ELb1ELb1ELb1ELb0ELb0ELb0ELb1ELb0ELb0EEENS1_21CollectiveEpilogueFwdINS6_IJSA_NS7_ILi512EEESA_EEES9_SC_SE_Li256ELb1ELb1ELb0ELb0EEENS1_36VarlenDynamicPersistentTileSchedulerILi64ELi64ELi256ELi128ELb0ELb1ELb1ELb1ELb0ELb1EEEEEEEEEvNT_6ParamsE:
[----:B------:R-:W-:Y:S01]  /*0000*/  LDC R1, c[0x0][0x37c] ;  /* 0x0000df00ff017b82 */ /* 0x000fe20000000800 */
[----:B------:R-:W-:Y:S05]  /*0010*/  EXIT ;  /* 0x000000000000794d */ /* 0x000fea0003800000 */
.L_x_9:
        /* <DEDUP_REMOVED lines=14> */
.L_x_27:


//--------------------- .text._ZN7cutlass13device_kernelIN5flash11enable_sm90INS1_16FlashAttnFwdSm90INS1_25CollectiveMainloopFwdSm90ILi2EN4cute5tupleIJNS5_1CILi1EEES8_S8_EEENS6_IJNS7_ILi64EEESA_SA_EEELi512ENS_6half_tEfNS_4arch4Sm90ELb0ELb1ELb1ELb1ELb1ELb0ELb1ELb0ELb0ELb1ELb0ELb0EEENS1_21CollectiveEpilogueFwdINS6_IJSA_NS7_ILi512EEESA_EEES9_SC_SE_Li256ELb1ELb1ELb0ELb0EEENS1_36VarlenDynamicPersistentTileSchedulerILi64ELi64ELi256ELi128ELb0ELb1ELb1ELb1ELb0ELb1EEEEEEEEEvNT_6ParamsE --------------------------
	.section	.text._ZN7cutlass13device_kernelIN5flash11enable_sm90INS1_16FlashAttnFwdSm90INS1_25CollectiveMainloopFwdSm90ILi2EN4cute5tupleIJNS5_1CILi1EEES8_S8_EEENS6_IJNS7_ILi64EEESA_SA_EEELi512ENS_6half_tEfNS_4arch4Sm90ELb0ELb1ELb1ELb1ELb1ELb0ELb1ELb0ELb0ELb1ELb0ELb0EEENS1_21CollectiveEpilogueFwdINS6_IJSA_NS7_ILi512EEESA_EEES9_SC_SE_Li256ELb1ELb1ELb0ELb0EEENS1_36VarlenDynamicPersistentTileSchedulerILi64ELi64ELi256ELi128ELb0ELb1ELb1ELb1ELb0ELb1EEEEEEEEEvNT_6ParamsE,"ax",@progbits
	.align	128
.text._ZN7cutlass13device_kernelIN5flash11enable_sm90INS1_16FlashAttnFwdSm90INS1_25CollectiveMainloopFwdSm90ILi2EN4cute5tupleIJNS5_1CILi1EEES8_S8_EEENS6_IJNS7_ILi64EEESA_SA_EEELi512ENS_6half_tEfNS_4arch4Sm90ELb0ELb1ELb1ELb1ELb1ELb0ELb1ELb0ELb0ELb1ELb0ELb0EEENS1_21CollectiveEpilogueFwdINS6_IJSA_NS7_ILi512EEESA_EEES9_SC_SE_Li256ELb1ELb1ELb0ELb0EEENS1_36VarlenDynamicPersistentTileSchedulerILi64ELi64ELi256ELi128ELb0ELb1ELb1ELb1ELb0ELb1EEEEEEEEEvNT_6ParamsE:
        .type           _ZN7cutlass13device_kernelIN5flash11enable_sm90INS1_16FlashAttnFwdSm90INS1_25CollectiveMainloopFwdSm90ILi2EN4cute5tupleIJNS5_1CILi1EEES8_S8_EEENS6_IJNS7_ILi64EEESA_SA_EEELi512ENS_6half_tEfNS_4arch4Sm90ELb0ELb1ELb1ELb1ELb1ELb0ELb1ELb0ELb0ELb1ELb0ELb0EEENS1_21CollectiveEpilogueFwdINS6_IJSA_NS7_ILi512EEESA_EEES9_SC_SE_Li256ELb1ELb1ELb0ELb0EEENS1_36VarlenDynamicPersistentTileSchedulerILi64ELi64ELi256ELi128ELb0ELb1ELb1ELb1ELb0ELb1EEEEEEEEEvNT_6ParamsE,@function
        .size           _ZN7cutlass13device_kernelIN5flash11enable_sm90INS1_16FlashAttnFwdSm90INS1_25CollectiveMainloopFwdSm90ILi2EN4cute5tupleIJNS5_1CILi1EEES8_S8_EEENS6_IJNS7_ILi64EEESA_SA_EEELi512ENS_6half_tEfNS_4arch4Sm90ELb0ELb1ELb1ELb1ELb1ELb0ELb1ELb0ELb0ELb1ELb0ELb0EEENS1_21CollectiveEpilogueFwdINS6_IJSA_NS7_ILi512EEESA_EEES9_SC_SE_Li256ELb1ELb1ELb0ELb0EEENS1_36VarlenDynamicPersistentTileSchedulerILi64ELi64ELi256ELi128ELb0ELb1ELb1ELb1ELb0ELb1EEEEEEEEEvNT_6ParamsE,(.L_x_28 - _ZN7cutlass13device_kernelIN5flash11enable_sm90INS1_16FlashAttnFwdSm90INS1_25CollectiveMainloopFwdSm90ILi2EN4cute5tupleIJNS5_1CILi1EEES8_S8_EEENS6_IJNS7_ILi64EEESA_SA_EEELi512ENS_6half_tEfNS_4arch4Sm90ELb0ELb1ELb1ELb1ELb1ELb0ELb1ELb0ELb0ELb1ELb0ELb0EEENS1_21CollectiveEpilogueFwdINS6_IJSA_NS7_ILi512EEESA_EEES9_SC_SE_Li256ELb1ELb1ELb0ELb0EEENS1_36VarlenDynamicPersistentTileSchedulerILi64ELi64ELi256ELi128ELb0ELb1ELb1ELb1ELb0ELb1EEEEEEEEEvNT_6ParamsE)
        .other          _ZN7cutlass13device_kernelIN5flash11enable_sm90INS1_16FlashAttnFwdSm90INS1_25CollectiveMainloopFwdSm90ILi2EN4cute5tupleIJNS5_1CILi1EEES8_S8_EEENS6_IJNS7_ILi64EEESA_SA_EEELi512ENS_6half_tEfNS_4arch4Sm90ELb0ELb1ELb1ELb1ELb1ELb0ELb1ELb0ELb0ELb1ELb0ELb0EEENS1_21CollectiveEpilogueFwdINS6_IJSA_NS7_ILi512EEESA_EEES9_SC_SE_Li256ELb1ELb1ELb0ELb0EEENS1_36VarlenDynamicPersistentTileSchedulerILi64ELi64ELi256ELi128ELb0ELb1ELb1ELb1ELb0ELb1EEEEEEEEEvNT_6ParamsE,@"STO_CUDA_ENTRY STV_DEFAULT"
_ZN7cutlass13device_kernelIN5flash11enable_sm90INS1_16FlashAttnFwdSm90INS1_25CollectiveMainloopFwdSm90ILi2EN4cute5tupleIJNS5_1CILi1EEES8_S8_EEENS6_IJNS7_ILi64EEESA_SA_EEELi512ENS_6half_tEfNS_4arch4Sm90ELb0ELb1ELb1ELb1ELb1ELb0ELb1ELb0ELb0ELb1ELb0ELb0EEENS1_21CollectiveEpilogueFwdINS6_IJSA_NS7_ILi512EEESA_EEES9_SC_SE_Li256ELb1ELb1ELb0ELb0EEENS1_36VarlenDynamicPersistentTileSchedulerILi64ELi64ELi256ELi128ELb0ELb1ELb1ELb1ELb0ELb1EEEEEEEEEvNT_6ParamsE:
[----:B------:R-:W-:Y:S01]  /*0000*/  LDC R1, c[0x0][0x37c] ;  /* 0x0000df00ff017b82 */ /* 0x000fe20000000800 */
[----:B------:R-:W-:Y:S05]  /*0010*/  EXIT ;  /* 0x000000000000794d */ /* 0x000fea0003800000 */
.L_x_10:
        /* <DEDUP_REMOVED lines=14> */
.L_x_28:


//--------------------- .text._ZN7cutlass13device_kernelIN5flash11enable_sm90INS1_16FlashAttnFwdSm90INS1_25CollectiveMainloopFwdSm90ILi2EN4cute5tupleIJNS5_1CILi1EEES8_S8_EEENS6_IJNS7_ILi64EEESA_SA_EEELi512ENS_6half_tEfNS_4arch4Sm90ELb0ELb1ELb1ELb1ELb1ELb1ELb1ELb0ELb0ELb1ELb0ELb0EEENS1_21CollectiveEpilogueFwdINS6_IJSA_NS7_ILi512EEESA_EEES9_SC_SE_Li256ELb1ELb1ELb0ELb0EEENS1_36VarlenDynamicPersistentTileSchedulerILi64ELi64ELi256ELi128ELb0ELb1ELb1ELb1ELb0ELb1EEEEEEEEEvNT_6ParamsE --------------------------
	.section	.text._ZN7cutlass13device_kernelIN5flash11enable_sm90INS1_16FlashAttnFwdSm90INS1_25CollectiveMainloopFwdSm90ILi2EN4cute5tupleIJNS5_1CILi1EEES8_S8_EEENS6_IJNS7_ILi64EEESA_SA_EEELi512ENS_6half_tEfNS_4arch4Sm90ELb0ELb1ELb1ELb1ELb1ELb1ELb1ELb0ELb0ELb1ELb0ELb0EEENS1_21CollectiveEpilogueFwdINS6_IJSA_NS7_ILi512EEESA_EEES9_SC_SE_Li256ELb1ELb1ELb0ELb0EEENS1_36VarlenDynamicPersistentTileSchedulerILi64ELi64ELi256ELi128ELb0ELb1ELb1ELb1ELb0ELb1EEEEEEEEEvNT_6ParamsE,"ax",@progbits
	.align	128
.text._ZN7cutlass13device_kernelIN5flash11enable_sm90INS1_16FlashAttnFwdSm90INS1_25CollectiveMainloopFwdSm90ILi2EN4cute5tupleIJNS5_1CILi1EEES8_S8_EEENS6_IJNS7_ILi64EEESA_SA_EEELi512ENS_6half_tEfNS_4arch4Sm90ELb0ELb1ELb1ELb1ELb1ELb1ELb1ELb0ELb0ELb1ELb0ELb0EEENS1_21CollectiveEpilogueFwdINS6_IJSA_NS7_ILi512EEESA_EEES9_SC_SE_Li256ELb1ELb1ELb0ELb0EEENS1_36VarlenDynamicPersistentTileSchedulerILi64ELi64ELi256ELi128ELb0ELb1ELb1ELb1ELb0ELb1EEEEEEEEEvNT_6ParamsE:
        .type           _ZN7cutlass13device_kernelIN5flash11enable_sm90INS1_16FlashAttnFwdSm90INS1_25CollectiveMainloopFwdSm90ILi2EN4cute5tupleIJNS5_1CILi1EEES8_S8_EEENS6_IJNS7_ILi64EEESA_SA_EEELi512ENS_6half_tEfNS_4arch4Sm90ELb0ELb1ELb1ELb1ELb1ELb1ELb1ELb0ELb0ELb1ELb0ELb0EEENS1_21CollectiveEpilogueFwdINS6_IJSA_NS7_ILi512EEESA_EEES9_SC_SE_Li256ELb1ELb1ELb0ELb0EEENS1_36VarlenDynamicPersistentTileSchedulerILi64ELi64ELi256ELi128ELb0ELb1ELb1ELb1ELb0ELb1EEEEEEEEEvNT_6ParamsE,@function
        .size           _ZN7cutlass13device_kernelIN5flash11enable_sm90INS1_16FlashAttnFwdSm90INS1_25CollectiveMainloopFwdSm90ILi2EN4cute5tupleIJNS5_1CILi1EEES8_S8_EEENS6_IJNS7_ILi64EEESA_SA_EEELi512ENS_6half_tEfNS_4arch4Sm90ELb0ELb1ELb1ELb1ELb1ELb1ELb1ELb0ELb0ELb1ELb0ELb0EEENS1_21CollectiveEpilogueFwdINS6_IJSA_NS7_ILi512EEESA_EEES9_SC_SE_Li256ELb1ELb1ELb0ELb0EEENS1_36VarlenDynamicPersistentTileSchedulerILi64ELi64ELi256ELi128ELb0ELb1ELb1ELb1ELb0ELb1EEEEEEEEEvNT_6ParamsE,(.L_x_29 - _ZN7cutlass13device_kernelIN5flash11enable_sm90INS1_16FlashAttnFwdSm90INS1_25CollectiveMainloopFwdSm90ILi2EN4cute5tupleIJNS5_1CILi1EEES8_S8_EEENS6_IJNS7_ILi64EEESA_SA_EEELi512ENS_6half_tEfNS_4arch4Sm90ELb0ELb1ELb1ELb1ELb1ELb1ELb1ELb0ELb0ELb1ELb0ELb0EEENS1_21CollectiveEpilogueFwdINS6_IJSA_NS7_ILi512EEESA_EEES9_SC_SE_Li256ELb1ELb1ELb0ELb0EEENS1_36VarlenDynamicPersistentTileSchedulerILi64ELi64ELi256ELi128ELb0ELb1ELb1ELb1ELb0ELb1EEEEEEEEEvNT_6ParamsE)
        .other          _ZN7cutlass13device_kernelIN5flash11enable_sm90INS1_16FlashAttnFwdSm90INS1_25CollectiveMainloopFwdSm90ILi2EN4cute5tupleIJNS5_1CILi1EEES8_S8_EEENS6_IJNS7_ILi64EEESA_SA_EEELi512ENS_6half_tEfNS_4arch4Sm90ELb0ELb1ELb1ELb1ELb1ELb1ELb1ELb0ELb0ELb1ELb0ELb0EEENS1_21CollectiveEpilogueFwdINS6_IJSA_NS7_ILi512EEESA_EEES9_SC_SE_Li256ELb1ELb1ELb0ELb0EEENS1_36VarlenDynamicPersistentTileSchedulerILi64ELi64ELi256ELi128ELb0ELb1ELb1ELb1ELb0ELb1EEEEEEEEEvNT_6ParamsE,@"STO_CUDA_ENTRY STV_DEFAULT"
_ZN7cutlass13device_kernelIN5flash11enable_sm90INS1_16FlashAttnFwdSm90INS1_25CollectiveMainloopFwdSm90ILi2EN4cute5tupleIJNS5_1CILi1EEES8_S8_EEENS6_IJNS7_ILi64EEESA_SA_EEELi512ENS_6half_tEfNS_4arch4Sm90ELb0ELb1ELb1ELb1ELb1ELb1ELb1ELb0ELb0ELb1ELb0ELb0EEENS1_21CollectiveEpilogueFwdINS6_IJSA_NS7_ILi512EEESA_EEES9_SC_SE_Li256ELb1ELb1ELb0ELb0EEENS1_36VarlenDynamicPersistentTileSchedulerILi64ELi64ELi256ELi128ELb0ELb1ELb1ELb1ELb0ELb1EEEEEEEEEvNT_6ParamsE:
[----:B------:R-:W-:Y:S01]  /*0000*/  LDC R1, c[0x0][0x37c] ;  /* 0x0000df00ff017b82 */ /* 0x000fe20000000800 */
[----:B------:R-:W-:Y:S05]  /*0010*/  EXIT ;  /* 0x000000000000794d */ /* 0x000fea0003800000 */
.L_x_11:
        /* <DEDUP_REMOVED lines=14> */
.L_x_29:


//--------------------- .text._ZN7cutlass13device_kernelIN5flash11enable_sm90INS1_16FlashAttnFwdSm90INS1_25CollectiveMainloopFwdSm90ILi2EN4cute5tupleIJNS5_1CILi1EEES8_S8_EEENS6_IJNS7_ILi64EEESA_SA_EEELi512ENS_6half_tEfNS_4arch4Sm90ELb1ELb0ELb1ELb0ELb1ELb0ELb0ELb0ELb0ELb1ELb0ELb0EEENS1_21CollectiveEpilogueFwdINS6_IJSA_NS7_ILi512EEESA_EEES9_SC_SE_Li256ELb0ELb1ELb0ELb0EEENS1_30DynamicPersistentTileSchedulerILi256ELi128ELb0ELb1ELb1EEEEEEEEEvNT_6ParamsE --------------------------
	.section	.text._ZN7cutlass13device_kernelIN5flash11enable_sm90INS1_16FlashAttnFwdSm90INS1_25CollectiveMainloopFwdSm90ILi2EN4cute5tupleIJNS5_1CILi1EEES8_S8_EEENS6_IJNS7_ILi64EEESA_SA_EEELi512ENS_6half_tEfNS_4arch4Sm90ELb1ELb0ELb1ELb0ELb1ELb0ELb0ELb0ELb0ELb1ELb0ELb0EEENS1_21CollectiveEpilogueFwdINS6_IJSA_NS7_ILi512EEESA_EEES9_SC_SE_Li256ELb0ELb1ELb0ELb0EEENS1_30DynamicPersistentTileSchedulerILi256ELi128ELb0ELb1ELb1EEEEEEEEEvNT_6ParamsE,"ax",@progbits
	.align	128
.text._ZN7cutlass13device_kernelIN5flash11enable_sm90INS1_16FlashAttnFwdSm90INS1_25CollectiveMainloopFwdSm90ILi2EN4cute5tupleIJNS5_1CILi1EEES8_S8_EEENS6_IJNS7_ILi64EEESA_SA_EEELi512ENS_6half_tEfNS_4arch4Sm90ELb1ELb0ELb1ELb0ELb1ELb0ELb0ELb0ELb0ELb1ELb0ELb0EEENS1_21CollectiveEpilogueFwdINS6_IJSA_NS7_ILi512EEESA_EEES9_SC_SE_Li256ELb0ELb1ELb0ELb0EEENS1_30DynamicPersistentTileSchedulerILi256ELi128ELb0ELb1ELb1EEEEEEEEEvNT_6ParamsE:
        .type           _ZN7cutlass13device_kernelIN5flash11enable_sm90INS1_16FlashAttnFwdSm90INS1_25CollectiveMainloopFwdSm90ILi2EN4cute5tupleIJNS5_1CILi1EEES8_S8_EEENS6_IJNS7_ILi64EEESA_SA_EEELi512ENS_6half_tEfNS_4arch4Sm90ELb1ELb0ELb1ELb0ELb1ELb0ELb0ELb0ELb0ELb1ELb0ELb0EEENS1_21CollectiveEpilogueFwdINS6_IJSA_NS7_ILi512EEESA_EEES9_SC_SE_Li256ELb0ELb1ELb0ELb0EEENS1_30DynamicPersistentTileSchedulerILi256ELi128ELb0ELb1ELb1EEEEEEEEEvNT_6ParamsE,@function
        .size           _ZN7cutlass13device_kernelIN5flash11enable_sm90INS1_16FlashAttnFwdSm90INS1_25CollectiveMainloopFwdSm90ILi2EN4cute5tupleIJNS5_1CILi1EEES8_S8_EEENS6_IJNS7_ILi64EEESA_SA_EEELi512ENS_6half_tEfNS_4arch4Sm90ELb1ELb0ELb1ELb0ELb1ELb0ELb0ELb0ELb0ELb1ELb0ELb0EEENS1_21CollectiveEpilogueFwdINS6_IJSA_NS7_ILi512EEESA_EEES9_SC_SE_Li256ELb0ELb1ELb0ELb0EEENS1_30DynamicPersistentTileSchedulerILi256ELi128ELb0ELb1ELb1EEEEEEEEEvNT_6ParamsE,(.L_x_30 - _ZN7cutlass13device_kernelIN5flash11enable_sm90INS1_16FlashAttnFwdSm90INS1_25CollectiveMainloopFwdSm90ILi2EN4cute5tupleIJNS5_1CILi1EEES8_S8_EEENS6_IJNS7_ILi64EEESA_SA_EEELi512ENS_6half_tEfNS_4arch4Sm90ELb1ELb0ELb1ELb0ELb1ELb0ELb0ELb0ELb0ELb1ELb0ELb0EEENS1_21CollectiveEpilogueFwdINS6_IJSA_NS7_ILi512EEESA_EEES9_SC_SE_Li256ELb0ELb1ELb0ELb0EEENS1_30DynamicPersistentTileSchedulerILi256ELi128ELb0ELb1ELb1EEEEEEEEEvNT_6ParamsE)
        .other          _ZN7cutlass13device_kernelIN5flash11enable_sm90INS1_16FlashAttnFwdSm90INS1_25CollectiveMainloopFwdSm90ILi2EN4cute5tupleIJNS5_1CILi1EEES8_S8_EEENS6_IJNS7_ILi64EEESA_SA_EEELi512ENS_6half_tEfNS_4arch4Sm90ELb1ELb0ELb1ELb0ELb1ELb0ELb0ELb0ELb0ELb1ELb0ELb0EEENS1_21CollectiveEpilogueFwdINS6_IJSA_NS7_ILi512EEESA_EEES9_SC_SE_Li256ELb0ELb1ELb0ELb0EEENS1_30DynamicPersistentTileSchedulerILi256ELi128ELb0ELb1ELb1EEEEEEEEEvNT_6ParamsE,@"STO_CUDA_ENTRY STV_DEFAULT"
_ZN7cutlass13device_kernelIN5flash11enable_sm90INS1_16FlashAttnFwdSm90INS1_25CollectiveMainloopFwdSm90ILi2EN4cute5tupleIJNS5_1CILi1EEES8_S8_EEENS6_IJNS7_ILi64EEESA_SA_EEELi512ENS_6half_tEfNS_4arch4Sm90ELb1ELb0ELb1ELb0ELb1ELb0ELb0ELb0ELb0ELb1ELb0ELb0EEENS1_21CollectiveEpilogueFwdINS6_IJSA_NS7_ILi512EEESA_EEES9_SC_SE_Li256ELb0ELb1ELb0ELb0EEENS1_30DynamicPersistentTileSchedulerILi256ELi128ELb0ELb1ELb1EEEEEEEEEvNT_6ParamsE:
[----:B------:R-:W-:Y:S01]  /*0000*/  LDC R1, c[0x0][0x37c] ;  /* 0x0000df00ff017b82 */ /* 0x000fe20000000800 */
[----:B------:R-:W-:Y:S05]  /*0010*/  EXIT ;  /* 0x000000000000794d */ /* 0x000fea0003800000 */
.L_x_12:
        /* <DEDUP_REMOVED lines=14> */
.L_x_30:


//--------------------- .text._ZN7cutlass13device_kernelIN5flash11enable_sm90INS1_16FlashAttnFwdSm90INS1_25CollectiveMainloopFwdSm90ILi2EN4cute5tupleIJNS5_1CILi1EEES8_S8_EEENS6_IJNS7_ILi64EEESA_SA_EEELi512ENS_6half_tEfNS_4arch4Sm90ELb1ELb0ELb1ELb0ELb1ELb0ELb1ELb0ELb0ELb1ELb0ELb0EEENS1_21CollectiveEpilogueFwdINS6_IJSA_NS7_ILi512EEESA_EEES9_SC_SE_Li256ELb0ELb1ELb0ELb0EEENS1_30DynamicPersistentTileSchedulerILi256ELi128ELb0ELb1ELb1EEEEEEEEEvNT_6ParamsE --------------------------
	.section	.text._ZN7cutlass13device_kernelIN5flash11enable_sm90INS1_16FlashAttnFwdSm90INS1_25CollectiveMainloopFwdSm90ILi2EN4cute5tupleIJNS5_1CILi1EEES8_S8_EEENS6_IJNS7_ILi64EEESA_SA_EEELi512ENS_6half_tEfNS_4arch4Sm90ELb1ELb0ELb1ELb0ELb1ELb0ELb1ELb0ELb0ELb1ELb0ELb0EEENS1_21CollectiveEpilogueFwdINS6_IJSA_NS7_ILi512EEESA_EEES9_SC_SE_Li256ELb0ELb1ELb0ELb0EEENS1_30DynamicPersistentTileSchedulerILi256ELi128ELb0ELb1ELb1EEEEEEEEEvNT_6ParamsE,"ax",@progbits
	.align	128
.text._ZN7cutlass13device_kernelIN5flash11enable_sm90INS1_16FlashAttnFwdSm90INS1_25CollectiveMainloopFwdSm90ILi2EN4cute5tupleIJNS5_1CILi1EEES8_S8_EEENS6_IJNS7_ILi64EEESA_SA_EEELi512ENS_6half_tEfNS_4arch4Sm90ELb1ELb0ELb1ELb0ELb1ELb0ELb1ELb0ELb0ELb1ELb0ELb0EEENS1_21CollectiveEpilogueFwdINS6_IJSA_NS7_ILi512EEESA_EEES9_SC_SE_Li256ELb0ELb1ELb0ELb0EEENS1_30DynamicPersistentTileSchedulerILi256ELi128ELb0ELb1ELb1EEEEEEEEEvNT_6ParamsE:
        .type           _ZN7cutlass13device_kernelIN5flash11enable_sm90INS1_16FlashAttnFwdSm90INS1_25CollectiveMainloopFwdSm90ILi2EN4cute5tupleIJNS5_1CILi1EEES8_S8_EEENS6_IJNS7_ILi64EEESA_SA_EEELi512ENS_6half_tEfNS_4arch4Sm90ELb1ELb0ELb1ELb0ELb1ELb0ELb1ELb0ELb0ELb1ELb0ELb0EEENS1_21CollectiveEpilogueFwdINS6_IJSA_NS7_ILi512EEESA_EEES9_SC_SE_Li256ELb0ELb1ELb0ELb0EEENS1_30DynamicPersistentTileSchedulerILi256ELi128ELb0ELb1ELb1EEEEEEEEEvNT_6ParamsE,@function
        .size           _ZN7cutlass13device_kernelIN5flash11enable_sm90INS1_16FlashAttnFwdSm90INS1_25CollectiveMainloopFwdSm90ILi2EN4cute5tupleIJNS5_1CILi1EEES8_S8_EEENS6_IJNS7_ILi64EEESA_SA_EEELi512ENS_6half_tEfNS_4arch4Sm90ELb1ELb0ELb1ELb0ELb1ELb0ELb1ELb0ELb0ELb1ELb0ELb0EEENS1_21CollectiveEpilogueFwdINS6_IJSA_NS7_ILi512EEESA_EEES9_SC_SE_Li256ELb0ELb1ELb0ELb0EEENS1_30DynamicPersistentTileSchedulerILi256ELi128ELb0ELb1ELb1EEEEEEEEEvNT_6ParamsE,(.L_x_31 - _ZN7cutlass13device_kernelIN5flash11enable_sm90INS1_16FlashAttnFwdSm90INS1_25CollectiveMainloopFwdSm90ILi2EN4cute5tupleIJNS5_1CILi1EEES8_S8_EEENS6_IJNS7_ILi64EEESA_SA_EEELi512ENS_6half_tEfNS_4arch4Sm90ELb1ELb0ELb1ELb0ELb1ELb0ELb1ELb0ELb0ELb1ELb0ELb0EEENS1_21CollectiveEpilogueFwdINS6_IJSA_NS7_ILi512EEESA_EEES9_SC_SE_Li256ELb0ELb1ELb0ELb0EEENS1_30DynamicPersistentTileSchedulerILi256ELi128ELb0ELb1ELb1EEEEEEEEEvNT_6ParamsE)
        .other          _ZN7cutlass13device_kernelIN5flash11enable_sm90INS1_16FlashAttnFwdSm90INS1_25CollectiveMainloopFwdSm90ILi2EN4cute5tupleIJNS5_1CILi1EEES8_S8_EEENS6_IJNS7_ILi64EEESA_SA_EEELi512ENS_6half_tEfNS_4arch4Sm90ELb1ELb0ELb1ELb0ELb1ELb0ELb1ELb0ELb0ELb1ELb0ELb0EEENS1_21CollectiveEpilogueFwdINS6_IJSA_NS7_ILi512EEESA_EEES9_SC_SE_Li256ELb0ELb1ELb0ELb0EEENS1_30DynamicPersistentTileSchedulerILi256ELi128ELb0ELb1ELb1EEEEEEEEEvNT_6ParamsE,@"STO_CUDA_ENTRY STV_DEFAULT"
_ZN7cutlass13device_kernelIN5flash11enable_sm90INS1_16FlashAttnFwdSm90INS1_25CollectiveMainloopFwdSm90ILi2EN4cute5tupleIJNS5_1CILi1EEES8_S8_EEENS6_IJNS7_ILi64EEESA_SA_EEELi512ENS_6half_tEfNS_4arch4Sm90ELb1ELb0ELb1ELb0ELb1ELb0ELb1ELb0ELb0ELb1ELb0ELb0EEENS1_21CollectiveEpilogueFwdINS6_IJSA_NS7_ILi512EEESA_EEES9_SC_SE_Li256ELb0ELb1ELb0ELb0EEENS1_30DynamicPersistentTileSchedulerILi256ELi128ELb0ELb1ELb1EEEEEEEEEvNT_6ParamsE:
[----:B------:R-:W-:Y:S01]  /*0000*/  LDC R1, c[0x0][0x37c] ;  /* 0x0000df00ff017b82 */ /* 0x000fe20000000800 */
[----:B------:R-:W-:Y:S05]  /*0010*/  EXIT ;  /* 0x000000000000794d */ /* 0x000fea0003800000 */
.L_x_13:
        /* <DEDUP_REMOVED lines=14> */
.L_x_31:


//--------------------- .text._ZN7cutlass13device_kernelIN5flash11enable_sm90INS1_16FlashAttnFwdSm90INS1_25CollectiveMainloopFwdSm90ILi2EN4cute5tupleIJNS5_1CILi1EEES8_S8_EEENS6_IJNS7_ILi64EEESA_SA_EEELi512ENS_6half_tEfNS_4arch4Sm90ELb1ELb0ELb1ELb1ELb1ELb0ELb0ELb0ELb0ELb1ELb0ELb0EEENS1_21CollectiveEpilogueFwdINS6_IJSA_NS7_ILi512EEESA_EEES9_SC_SE_Li256ELb1ELb1ELb0ELb0EEENS1_36VarlenDynamicPersistentTileSchedulerILi64ELi64ELi256ELi128ELb0ELb1ELb1ELb1ELb1ELb1EEEEEEEEEvNT_6ParamsE --------------------------
	.section	.text._ZN7cutlass13device_kernelIN5flash11enable_sm90INS1_16FlashAttnFwdSm90INS1_25CollectiveMainloopFwdSm90ILi2EN4cute5tupleIJNS5_1CILi1EEES8_S8_EEENS6_IJNS7_ILi64EEESA_SA_EEELi512ENS_6half_tEfNS_4arch4Sm90ELb1ELb0ELb1ELb1ELb1ELb0ELb0ELb0ELb0ELb1ELb0ELb0EEENS1_21CollectiveEpilogueFwdINS6_IJSA_NS7_ILi512EEESA_EEES9_SC_SE_Li256ELb1ELb1ELb0ELb0EEENS1_36VarlenDynamicPersistentTileSchedulerILi64ELi64ELi256ELi128ELb0ELb1ELb1ELb1ELb1ELb1EEEEEEEEEvNT_6ParamsE,"ax",@progbits
	.align	128
.text._ZN7cutlass13device_kernelIN5flash11enable_sm90INS1_16FlashAttnFwdSm90INS1_25CollectiveMainloopFwdSm90ILi2EN4cute5tupleIJNS5_1CILi1EEES8_S8_EEENS6_IJNS7_ILi64EEESA_SA_EEELi512ENS_6half_tEfNS_4arch4Sm90ELb1ELb0ELb1ELb1ELb1ELb0ELb0ELb0ELb0ELb1ELb0ELb0EEENS1_21CollectiveEpilogueFwdINS6_IJSA_NS7_ILi512EEESA_EEES9_SC_SE_Li256ELb1ELb1ELb0ELb0EEENS1_36VarlenDynamicPersistentTileSchedulerILi64ELi64ELi256ELi128ELb0ELb1ELb1ELb1ELb1ELb1EEEEEEEEEvNT_6ParamsE:
        .type           _ZN7cutlass13device_kernelIN5flash11enable_sm90INS1_16FlashAttnFwdSm90INS1_25CollectiveMainloopFwdSm90ILi2EN4cute5tupleIJNS5_1CILi1EEES8_S8_EEENS6_IJNS7_ILi64EEESA_SA_EEELi512ENS_6half_tEfNS_4arch4Sm90ELb1ELb0ELb1ELb1ELb1ELb0ELb0ELb0ELb0ELb1ELb0ELb0EEENS1_21CollectiveEpilogueFwdINS6_IJSA_NS7_ILi512EEESA_EEES9_SC_SE_Li256ELb1ELb1ELb0ELb0EEENS1_36VarlenDynamicPersistentTileSchedulerILi64ELi64ELi256ELi128ELb0ELb1ELb1ELb1ELb1ELb1EEEEEEEEEvNT_6ParamsE,@function
        .size           _ZN7cutlass13device_kernelIN5flash11enable_sm90INS1_16FlashAttnFwdSm90INS1_25CollectiveMainloopFwdSm90ILi2EN4cute5tupleIJNS5_1CILi1EEES8_S8_EEENS6_IJNS7_ILi64EEESA_SA_EEELi512ENS_6half_tEfNS_4arch4Sm90ELb1ELb0ELb1ELb1ELb1ELb0ELb0ELb0ELb0ELb1ELb0ELb0EEENS1_21CollectiveEpilogueFwdINS6_IJSA_NS7_ILi512EEESA_EEES9_SC_SE_Li256ELb1ELb1ELb0ELb0EEENS1_36VarlenDynamicPersistentTileSchedulerILi64ELi64ELi256ELi128ELb0ELb1ELb1ELb1ELb1ELb1EEEEEEEEEvNT_6ParamsE,(.L_x_32 - _ZN7cutlass13device_kernelIN5flash11enable_sm90INS1_16FlashAttnFwdSm90INS1_25CollectiveMainloopFwdSm90ILi2EN4cute5tupleIJNS5_1CILi1EEES8_S8_EEENS6_IJNS7_ILi64EEESA_SA_EEELi512ENS_6half_tEfNS_4arch4Sm90ELb1ELb0ELb1ELb1ELb1ELb0ELb0ELb0ELb0ELb1ELb0ELb0EEENS1_21CollectiveEpilogueFwdINS6_IJSA_NS7_ILi512EEESA_EEES9_SC_SE_Li256ELb1ELb1ELb0ELb0EEENS1_36VarlenDynamicPersistentTileSchedulerILi64ELi64ELi256ELi128ELb0ELb1ELb1ELb1ELb1ELb1EEEEEEEEEvNT_6ParamsE)
        .other          _ZN7cutlass13device_kernelIN5flash11enable_sm90INS1_16FlashAttnFwdSm90INS1_25CollectiveMainloopFwdSm90ILi2EN4cute5tupleIJNS5_1CILi1EEES8_S8_EEENS6_IJNS7_ILi64EEESA_SA_EEELi512ENS_6half_tEfNS_4arch4Sm90ELb1ELb0ELb1ELb1ELb1ELb0ELb0ELb0ELb0ELb1ELb0ELb0EEENS1_21CollectiveEpilogueFwdINS6_IJSA_NS7_ILi512EEESA_EEES9_SC_SE_Li256ELb1ELb1ELb0ELb0EEENS1_36VarlenDynamicPersistentTileSchedulerILi64ELi64ELi256ELi128ELb0ELb1ELb1ELb1ELb1ELb1EEEEEEEEEvNT_6ParamsE,@"STO_CUDA_ENTRY STV_DEFAULT"
_ZN7cutlass13device_kernelIN5flash11enable_sm90INS1_16FlashAttnFwdSm90INS1_25CollectiveMainloopFwdSm90ILi2EN4cute5tupleIJNS5_1CILi1EEES8_S8_EEENS6_IJNS7_ILi64EEESA_SA_EEELi512ENS_6half_tEfNS_4arch4Sm90ELb1ELb0ELb1ELb1ELb1ELb0ELb0ELb0ELb0ELb1ELb0ELb0EEENS1_21CollectiveEpilogueFwdINS6_IJSA_NS7_ILi512EEESA_EEES9_SC_SE_Li256ELb1ELb1ELb0ELb0EEENS1_36VarlenDynamicPersistentTileSchedulerILi64ELi64ELi256ELi128ELb0ELb1ELb1ELb1ELb1ELb1EEEEEEEEEvNT_6ParamsE:
[----:B------:R-:W-:Y:S01]  /*0000*/  LDC R1, c[0x0][0x37c] ;  /* 0x0000df00ff017b82 */ /* 0x000fe20000000800 */
[----:B------:R-:W-:Y:S05]  /*0010*/  EXIT ;  /* 0x000000000000794d */ /* 0x000fea0003800000 */
.L_x_14:
        /* <DEDUP_REMOVED lines=14> */
.L_x_32:


//--------------------- .text._ZN7cutlass13device_kernelIN5flash11enable_sm90INS1_16FlashAttnFwdSm90INS1_25CollectiveMainloopFwdSm90ILi2EN4cute5tupleIJNS5_1CILi1EEES8_S8_EEENS6_IJNS7_ILi64EEESA_SA_EEELi512ENS_6half_tEfNS_4arch4Sm90ELb1ELb0ELb1ELb1ELb1ELb1ELb0ELb0ELb0ELb1ELb0ELb0EEENS1_21CollectiveEpilogueFwdINS6_IJSA_NS7_ILi512EEESA_EEES9_SC_SE_Li256ELb1ELb1ELb0ELb0EEENS1_36VarlenDynamicPersistentTileSchedulerILi64ELi64ELi256ELi128ELb0ELb1ELb1ELb1ELb1ELb1EEEEEEEEEvNT_6ParamsE --------------------------
	.section	.text._ZN7cutlass13device_kernelIN5flash11enable_sm90INS1_16FlashAttnFwdSm90INS1_25CollectiveMainloopFwdSm90ILi2EN4cute5tupleIJNS5_1CILi1EEES8_S8_EEENS6_IJNS7_ILi64EEESA_SA_EEELi512ENS_6half_tEfNS_4arch4Sm90ELb1ELb0ELb1ELb1ELb1ELb1ELb0ELb0ELb0ELb1ELb0ELb0EEENS1_21CollectiveEpilogueFwdINS6_IJSA_NS7_ILi512EEESA_EEES9_SC_SE_Li256ELb1ELb1ELb0ELb0EEENS1_36VarlenDynamicPersistentTileSchedulerILi64ELi64ELi256ELi128ELb0ELb1ELb1ELb1ELb1ELb1EEEEEEEEEvNT_6ParamsE,"ax",@progbits
	.align	128
.text._ZN7cutlass13device_kernelIN5flash11enable_sm90INS1_16FlashAttnFwdSm90INS1_25CollectiveMainloopFwdSm90ILi2EN4cute5tupleIJNS5_1CILi1EEES8_S8_EEENS6_IJNS7_ILi64EEESA_SA_EEELi512ENS_6half_tEfNS_4arch4Sm90ELb1ELb0ELb1ELb1ELb1ELb1ELb0ELb0ELb0ELb1ELb0ELb0EEENS1_21CollectiveEpilogueFwdINS6_IJSA_NS7_ILi512EEESA_EEES9_SC_SE_Li256ELb1ELb1ELb0ELb0EEENS1_36VarlenDynamicPersistentTileSchedulerILi64ELi64ELi256ELi128ELb0ELb1ELb1ELb1ELb1ELb1EEEEEEEEEvNT_6ParamsE:
        .type           _ZN7cutlass13device_kernelIN5flash11enable_sm90INS1_16FlashAttnFwdSm90INS1_25CollectiveMainloopFwdSm90ILi2EN4cute5tupleIJNS5_1CILi1EEES8_S8_EEENS6_IJNS7_ILi64EEESA_SA_EEELi512ENS_6half_tEfNS_4arch4Sm90ELb1ELb0ELb1ELb1ELb1ELb1ELb0ELb0ELb0ELb1ELb0ELb0EEENS1_21CollectiveEpilogueFwdINS6_IJSA_NS7_ILi512EEESA_EEES9_SC_SE_Li256ELb1ELb1ELb0ELb0EEENS1_36VarlenDynamicPersistentTileSchedulerILi64ELi64ELi256ELi128ELb0ELb1ELb1ELb1ELb1ELb1EEEEEEEEEvNT_6ParamsE,@function
        .size           _ZN7cutlass13device_kernelIN5flash11enable_sm90INS1_16FlashAttnFwdSm90INS1_25CollectiveMainloopFwdSm90ILi2EN4cute5tupleIJNS5_1CILi1EEES8_S8_EEENS6_IJNS7_ILi64EEESA_SA_EEELi512ENS_6half_tEfNS_4arch4Sm90ELb1ELb0ELb1ELb1ELb1ELb1ELb0ELb0ELb0ELb1ELb0ELb0EEENS1_21CollectiveEpilogueFwdINS6_IJSA_NS7_ILi512EEESA_EEES9_SC_SE_Li256ELb1ELb1ELb0ELb0EEENS1_36VarlenDynamicPersistentTileSchedulerILi64ELi64ELi256ELi128ELb0ELb1ELb1ELb1ELb1ELb1EEEEEEEEEvNT_6ParamsE,(.L_x_33 - _ZN7cutlass13device_kernelIN5flash11enable_sm90INS1_16FlashAttnFwdSm90INS1_25CollectiveMainloopFwdSm90ILi2EN4cute5tupleIJNS5_1CILi1EEES8_S8_EEENS6_IJNS7_ILi64EEESA_SA_EEELi512ENS_6half_tEfNS_4arch4Sm90ELb1ELb0ELb1ELb1ELb1ELb1ELb0ELb0ELb0ELb1ELb0ELb0EEENS1_21CollectiveEpilogueFwdINS6_IJSA_NS7_ILi512EEESA_EEES9_SC_SE_Li256ELb1ELb1ELb0ELb0EEENS1_36VarlenDynamicPersistentTileSchedulerILi64ELi64ELi256ELi128ELb0ELb1ELb1ELb1ELb1ELb1EEEEEEEEEvNT_6ParamsE)
        .other          _ZN7cutlass13device_kernelIN5flash11enable_sm90INS1_16FlashAttnFwdSm90INS1_25CollectiveMainloopFwdSm90ILi2EN4cute5tupleIJNS5_1CILi1EEES8_S8_EEENS6_IJNS7_ILi64EEESA_SA_EEELi512ENS_6half_tEfNS_4arch4Sm90ELb1ELb0ELb1ELb1ELb1ELb1ELb0ELb0ELb0ELb1ELb0ELb0EEENS1_21CollectiveEpilogueFwdINS6_IJSA_NS7_ILi512EEESA_EEES9_SC_SE_Li256ELb1ELb1ELb0ELb0EEENS1_36VarlenDynamicPersistentTileSchedulerILi64ELi64ELi256ELi128ELb0ELb1ELb1ELb1ELb1ELb1EEEEEEEEEvNT_6ParamsE,@"STO_CUDA_ENTRY STV_DEFAULT"
_ZN7cutlass13device_kernelIN5flash11enable_sm90INS1_16FlashAttnFwdSm90INS1_25CollectiveMainloopFwdSm90ILi2EN4cute5tupleIJNS5_1CILi1EEES8_S8_EEENS6_IJNS7_ILi64EEESA_SA_EEELi512ENS_6half_tEfNS_4arch4Sm90ELb1ELb0ELb1ELb1ELb1ELb1ELb0ELb0ELb0ELb1ELb0ELb0EEENS1_21CollectiveEpilogueFwdINS6_IJSA_NS7_ILi512EEESA_EEES9_SC_SE_Li256ELb1ELb1ELb0ELb0EEENS1_36VarlenDynamicPersistentTileSchedulerILi64ELi64ELi256ELi128ELb0ELb1ELb1ELb1ELb1ELb1EEEEEEEEEvNT_6ParamsE:
[----:B------:R-:W-:Y:S01]  /*0000*/  LDC R1, c[0x0][0x37c] ;  /* 0x0000df00ff017b82 */ /* 0x000fe20000000800 */
[----:B------:R-:W-:Y:S05]  /*0010*/  EXIT ;  /* 0x000000000000794d */ /* 0x000fea0003800000 */
.L_x_15:
        /* <DEDUP_REMOVED lines=14> */
.L_x_33:


//--------------------- .text._ZN7cutlass13device_kernelIN5flash11enable_sm90INS1_16FlashAttnFwdSm90INS1_25CollectiveMainloopFwdSm90ILi2EN4cute5tupleIJNS5_1CILi1EEES8_S8_EEENS6_IJNS7_ILi64EEESA_SA_EEELi512ENS_6half_tEfNS_4arch4Sm90ELb1ELb0ELb1ELb1ELb1ELb0ELb1ELb0ELb0ELb1ELb0ELb0EEENS1_21CollectiveEpilogueFwdINS6_IJSA_NS7_ILi512EEESA_EEES9_SC_SE_Li256ELb1ELb1ELb0ELb0EEENS1_36VarlenDynamicPersistentTileSchedulerILi64ELi64ELi256ELi128ELb0ELb1ELb1ELb1ELb1ELb1EEEEEEEEEvNT_6ParamsE --------------------------
	.section	.text._ZN7cutlass13device_kernelIN5flash11enable_sm90INS1_16FlashAttnFwdSm90INS1_25CollectiveMainloopFwdSm90ILi2EN4cute5tupleIJNS5_1CILi1EEES8_S8_EEENS6_IJNS7_ILi64EEESA_SA_EEELi512ENS_6half_tEfNS_4arch4Sm90ELb1ELb0ELb1ELb1ELb1ELb0ELb1ELb0ELb0ELb1ELb0ELb0EEENS1_21CollectiveEpilogueFwdINS6_IJSA_NS7_ILi512EEESA_EEES9_SC_SE_Li256ELb1ELb1ELb0ELb0EEENS1_36VarlenDynamicPersistentTileSchedulerILi64ELi64ELi256ELi128ELb0ELb1ELb1ELb1ELb1ELb1EEEEEEEEEvNT_6ParamsE,"ax",@progbits
	.align	128
.text._ZN7cutlass13device_kernelIN5flash11enable_sm90INS1_16FlashAttnFwdSm90INS1_25CollectiveMainloopFwdSm90ILi2EN4cute5tupleIJNS5_1CILi1EEES8_S8_EEENS6_IJNS7_ILi64EEESA_SA_EEELi512ENS_6half_tEfNS_4arch4Sm90ELb1ELb0ELb1ELb1ELb1ELb0ELb1ELb0ELb0ELb1ELb0ELb0EEENS1_21CollectiveEpilogueFwdINS6_IJSA_NS7_ILi512EEESA_EEES9_SC_SE_Li256ELb1ELb1ELb0ELb0EEENS1_36VarlenDynamicPersistentTileSchedulerILi64ELi64ELi256ELi128ELb0ELb1ELb1ELb1ELb1ELb1EEEEEEEEEvNT_6ParamsE:
        .type           _ZN7cutlass13device_kernelIN5flash11enable_sm90INS1_16FlashAttnFwdSm90INS1_25CollectiveMainloopFwdSm90ILi2EN4cute5tupleIJNS5_1CILi1EEES8_S8_EEENS6_IJNS7_ILi64EEESA_SA_EEELi512ENS_6half_tEfNS_4arch4Sm90ELb1ELb0ELb1ELb1ELb1ELb0ELb1ELb0ELb0ELb1ELb0ELb0EEENS1_21CollectiveEpilogueFwdINS6_IJSA_NS7_ILi512EEESA_EEES9_SC_SE_Li256ELb1ELb1ELb0ELb0EEENS1_36VarlenDynamicPersistentTileSchedulerILi64ELi64ELi256ELi128ELb0ELb1ELb1ELb1ELb1ELb1EEEEEEEEEvNT_6ParamsE,@function
        .size           _ZN7cutlass13device_kernelIN5flash11enable_sm90INS1_16FlashAttnFwdSm90INS1_25CollectiveMainloopFwdSm90ILi2EN4cute5tupleIJNS5_1CILi1EEES8_S8_EEENS6_IJNS7_ILi64EEESA_SA_EEELi512ENS_6half_tEfNS_4arch4Sm90ELb1ELb0ELb1ELb1ELb1ELb0ELb1ELb0ELb0ELb1ELb0ELb0EEENS1_21CollectiveEpilogueFwdINS6_IJSA_NS7_ILi512EEESA_EEES9_SC_SE_Li256ELb1ELb1ELb0ELb0EEENS1_36VarlenDynamicPersistentTileSchedulerILi64ELi64ELi256ELi128ELb0ELb1ELb1ELb1ELb1ELb1EEEEEEEEEvNT_6ParamsE,(.L_x_34 - _ZN7cutlass13device_kernelIN5flash11enable_sm90INS1_16FlashAttnFwdSm90INS1_25CollectiveMainloopFwdSm90ILi2EN4cute5tupleIJNS5_1CILi1EEES8_S8_EEENS6_IJNS7_ILi64EEESA_SA_EEELi512ENS_6half_tEfNS_4arch4Sm90ELb1ELb0ELb1ELb1ELb1ELb0ELb1ELb0ELb0ELb1ELb0ELb0EEENS1_21CollectiveEpilogueFwdINS6_IJSA_NS7_ILi512EEESA_EEES9_SC_SE_Li256ELb1ELb1ELb0ELb0EEENS1_36VarlenDynamicPersistentTileSchedulerILi64ELi64ELi256ELi128ELb0ELb1ELb1ELb1ELb1ELb1EEEEEEEEEvNT_6ParamsE)
        .other          _ZN7cutlass13device_kernelIN5flash11enable_sm90INS1_16FlashAttnFwdSm90INS1_25CollectiveMainloopFwdSm90ILi2EN4cute5tupleIJNS5_1CILi1EEES8_S8_EEENS6_IJNS7_ILi64EEESA_SA_EEELi512ENS_6half_tEfNS_4arch4Sm90ELb1ELb0ELb1ELb1ELb1ELb0ELb1ELb0ELb0ELb1ELb0ELb0EEENS1_21CollectiveEpilogueFwdINS6_IJSA_NS7_ILi512EEESA_EEES9_SC_SE_Li256ELb1ELb1ELb0ELb0EEENS1_36VarlenDynamicPersistentTileSchedulerILi64ELi64ELi256ELi128ELb0ELb1ELb1ELb1ELb1ELb1EEEEEEEEEvNT_6ParamsE,@"STO_CUDA_ENTRY STV_DEFAULT"
_ZN7cutlass13device_kernelIN5flash11enable_sm90INS1_16FlashAttnFwdSm90INS1_25CollectiveMainloopFwdSm90ILi2EN4cute5tupleIJNS5_1CILi1EEES8_S8_EEENS6_IJNS7_ILi64EEESA_SA_EEELi512ENS_6half_tEfNS_4arch4Sm90ELb1ELb0ELb1ELb1ELb1ELb0ELb1ELb0ELb0ELb1ELb0ELb0EEENS1_21CollectiveEpilogueFwdINS6_IJSA_NS7_ILi512EEESA_EEES9_SC_SE_Li256ELb1ELb1ELb0ELb0EEENS1_36VarlenDynamicPersistentTileSchedulerILi64ELi64ELi256ELi128ELb0ELb1ELb1ELb1ELb1ELb1EEEEEEEEEvNT_6ParamsE:
[----:B------:R-:W-:Y:S01]  /*0000*/  LDC R1, c[0x0][0x37c] ;  /* 0x0000df00ff017b82 */ /* 0x000fe20000000800 */
[----:B------:R-:W-:Y:S05]  /*0010*/  EXIT ;  /* 0x000000000000794d */ /* 0x000fea0003800000 */
.L_x_16:
        /* <DEDUP_REMOVED lines=14> */
.L_x_34:


//--------------------- .text._ZN7cutlass13device_kernelIN5flash11enable_sm90INS1_16FlashAttnFwdSm90INS1_25CollectiveMainloopFwdSm90ILi2EN4cute5tupleIJNS5_1CILi1EEES8_S8_EEENS6_IJNS7_ILi64EEESA_SA_EEELi512ENS_6half_tEfNS_4arch4Sm90ELb1ELb0ELb1ELb1ELb1ELb1ELb1ELb0ELb0ELb1ELb0ELb0EEENS1_21CollectiveEpilogueFwdINS6_IJSA_NS7_ILi512EEESA_EEES9_SC_SE_Li256ELb1ELb1ELb0ELb0EEENS1_36VarlenDynamicPersistentTileSchedulerILi64ELi64ELi256ELi128ELb0ELb1ELb1ELb1ELb1ELb1EEEEEEEEEvNT_6ParamsE --------------------------
	.section	.text._ZN7cutlass13device_kernelIN5flash11enable_sm90INS1_16FlashAttnFwdSm90INS1_25CollectiveMainloopFwdSm90ILi2EN4cute5tupleIJNS5_1CILi1EEES8_S8_EEENS6_IJNS7_ILi64EEESA_SA_EEELi512ENS_6half_tEfNS_4arch4Sm90ELb1ELb0ELb1ELb1ELb1ELb1ELb1ELb0ELb0ELb1ELb0ELb0EEENS1_21CollectiveEpilogueFwdINS6_IJSA_NS7_ILi512EEESA_EEES9_SC_SE_Li256ELb1ELb1ELb0ELb0EEENS1_36VarlenDynamicPersistentTileSchedulerILi64ELi64ELi256ELi128ELb0ELb1ELb1ELb1ELb1ELb1EEEEEEEEEvNT_6ParamsE,"ax",@progbits
	.align	128
.text._ZN7cutlass13device_kernelIN5flash11enable_sm90INS1_16FlashAttnFwdSm90INS1_25CollectiveMainloopFwdSm90ILi2EN4cute5tupleIJNS5_1CILi1EEES8_S8_EEENS6_IJNS7_ILi64EEESA_SA_EEELi512ENS_6half_tEfNS_4arch4Sm90ELb1ELb0ELb1ELb1ELb1ELb1ELb1ELb0ELb0ELb1ELb0ELb0EEENS1_21CollectiveEpilogueFwdINS6_IJSA_NS7_ILi512EEESA_EEES9_SC_SE_Li256ELb1ELb1ELb0ELb0EEENS1_36VarlenDynamicPersistentTileSchedulerILi64ELi64ELi256ELi128ELb0ELb1ELb1ELb1ELb1ELb1EEEEEEEEEvNT_6ParamsE:
        .type           _ZN7cutlass13device_kernelIN5flash11enable_sm90INS1_16FlashAttnFwdSm90INS1_25CollectiveMainloopFwdSm90ILi2EN4cute5tupleIJNS5_1CILi1EEES8_S8_EEENS6_IJNS7_ILi64EEESA_SA_EEELi512ENS_6half_tEfNS_4arch4Sm90ELb1ELb0ELb1ELb1ELb1ELb1ELb1ELb0ELb0ELb1ELb0ELb0EEENS1_21CollectiveEpilogueFwdINS6_IJSA_NS7_ILi512EEESA_EEES9_SC_SE_Li256ELb1ELb1ELb0ELb0EEENS1_36VarlenDynamicPersistentTileSchedulerILi64ELi64ELi256ELi128ELb0ELb1ELb1ELb1ELb1ELb1EEEEEEEEEvNT_6ParamsE,@function
        .size           _ZN7cutlass13device_kernelIN5flash11enable_sm90INS1_16FlashAttnFwdSm90INS1_25CollectiveMainloopFwdSm90ILi2EN4cute5tupleIJNS5_1CILi1EEES8_S8_EEENS6_IJNS7_ILi64EEESA_SA_EEELi512ENS_6half_tEfNS_4arch4Sm90ELb1ELb0ELb1ELb1ELb1ELb1ELb1ELb0ELb0ELb1ELb0ELb0EEENS1_21CollectiveEpilogueFwdINS6_IJSA_NS7_ILi512EEESA_EEES9_SC_SE_Li256ELb1ELb1ELb0ELb0EEENS1_36VarlenDynamicPersistentTileSchedulerILi64ELi64ELi256ELi128ELb0ELb1ELb1ELb1ELb1ELb1EEEEEEEEEvNT_6ParamsE,(.L_x_35 - _ZN7cutlass13device_kernelIN5flash11enable_sm90INS1_16FlashAttnFwdSm90INS1_25CollectiveMainloopFwdSm90ILi2EN4cute5tupleIJNS5_1CILi1EEES8_S8_EEENS6_IJNS7_ILi64EEESA_SA_EEELi512ENS_6half_tEfNS_4arch4Sm90ELb1ELb0ELb1ELb1ELb1ELb1ELb1ELb0ELb0ELb1ELb0ELb0EEENS1_21CollectiveEpilogueFwdINS6_IJSA_NS7_ILi512EEESA_EEES9_SC_SE_Li256ELb1ELb1ELb0ELb0EEENS1_36VarlenDynamicPersistentTileSchedulerILi64ELi64ELi256ELi128ELb0ELb1ELb1ELb1ELb1ELb1EEEEEEEEEvNT_6ParamsE)
        .other          _ZN7cutlass13device_kernelIN5flash11enable_sm90INS1_16FlashAttnFwdSm90INS1_25CollectiveMainloopFwdSm90ILi2EN4cute5tupleIJNS5_1CILi1EEES8_S8_EEENS6_IJNS7_ILi64EEESA_SA_EEELi512ENS_6half_tEfNS_4arch4Sm90ELb1ELb0ELb1ELb1ELb1ELb1ELb1ELb0ELb0ELb1ELb0ELb0EEENS1_21CollectiveEpilogueFwdINS6_IJSA_NS7_ILi512EEESA_EEES9_SC_SE_Li256ELb1ELb1ELb0ELb0EEENS1_36VarlenDynamicPersistentTileSchedulerILi64ELi64ELi256ELi128ELb0ELb1ELb1ELb1ELb1ELb1EEEEEEEEEvNT_6ParamsE,@"STO_CUDA_ENTRY STV_DEFAULT"
_ZN7cutlass13device_kernelIN5flash11enable_sm90INS1_16FlashAttnFwdSm90INS1_25CollectiveMainloopFwdSm90ILi2EN4cute5tupleIJNS5_1CILi1EEES8_S8_EEENS6_IJNS7_ILi64EEESA_SA_EEELi512ENS_6half_tEfNS_4arch4Sm90ELb1ELb0ELb1ELb1ELb1ELb1ELb1ELb0ELb0ELb1ELb0ELb0EEENS1_21CollectiveEpilogueFwdINS6_IJSA_NS7_ILi512EEESA_EEES9_SC_SE_Li256ELb1ELb1ELb0ELb0EEENS1_36VarlenDynamicPersistentTileSchedulerILi64ELi64ELi256ELi128ELb0ELb1ELb1ELb1ELb1ELb1EEEEEEEEEvNT_6ParamsE:
[----:B------:R-:W-:Y:S01]  /*0000*/  LDC R1, c[0x0][0x37c] ;  /* 0x0000df00ff017b82 */ /* 0x000fe20000000800 */
[----:B------:R-:W-:Y:S05]  /*0010*/  EXIT ;  /* 0x000000000000794d */ /* 0x000fea0003800000 */
.L_x_17:
        /* <DEDUP_REMOVED lines=14> */
.L_x_35:


//--------------------- .nv.shared.reserved.0     --------------------------
	.section	.nv.shared.reserved.0,"aw",@nobits
	.weak		__nv_reservedSMEM_offset_0_alias
	.size		__nv_reservedSMEM_offset_0_alias, 0, 64
	.other		__nv_reservedSMEM_offset_0_alias,@"STO_CUDA_RESERVED_SHARED STV_DEFAULT"
__nv_reservedSMEM_offset_0_alias:
	.zero		0
	.zero		64


//--------------------- .nv.global                --------------------------
	.section	.nv.global,"aw",@nobits
.nv.global:
	.type		_ZN83_INTERNAL_14de0d54_47_flash_fwd_hdim64_512_fp16_paged_softcap_sm90_cu_49158569_34824cute1_E,@object
	.size		_ZN83_INTERNAL_14de0d54_47_flash_fwd_hdim64_512_fp16_paged_softcap_sm90_cu_49158569_34824cute1_E,(_ZN83_INTERNAL_14de0d54_47_flash_fwd_hdim64_512_fp16_paged_softcap_sm90_cu_49158569_34824cuda3std3__45__cpo6cbeginE - _ZN83_INTERNAL_14de0d54_47_flash_fwd_hdim64_512_fp16_paged_softcap_sm90_cu_49158569_34824cute1_E)
_ZN83_INTERNAL_14de0d54_47_flash_fwd_hdim64_512_fp16_paged_softcap_sm90_cu_49158569_34824cute1_E:
	.zero		1
	.type		_ZN83_INTERNAL_14de0d54_47_flash_fwd_hdim64_512_fp16_paged_softcap_sm90_cu_49158569_34824cuda3std3__45__cpo6cbeginE,@object
	.size		_ZN83_INTERNAL_14de0d54_47_flash_fwd_hdim64_512_fp16_paged_softcap_sm90_cu_49158569_34824cuda3std3__45__cpo6cbeginE,(_ZN83_INTERNAL_14de0d54_47_flash_fwd_hdim64_512_fp16_paged_softcap_sm90_cu_49158569_34824cuda3std3__48in_placeE - _ZN83_INTERNAL_14de0d54_47_flash_fwd_hdim64_512_fp16_paged_softcap_sm90_cu_49158569_34824cuda3std3__45__cpo6cbeginE)
_ZN83_INTERNAL_14de0d54_47_flash_fwd_hdim64_512_fp16_paged_softcap_sm90_cu_49158569_34824cuda3std3__45__cpo6cbeginE:
	.zero		1
	.type		_ZN83_INTERNAL_14de0d54_47_flash_fwd_hdim64_512_fp16_paged_softcap_sm90_cu_49158569_34824cuda3std3__48in_placeE,@object
	.size		_ZN83_INTERNAL_14de0d54_47_flash_fwd_hdim64_512_fp16_paged_softcap_sm90_cu_49158569_34824cuda3std3__48in_placeE,(_ZN83_INTERNAL_14de0d54_47_flash_fwd_hdim64_512_fp16_paged_softcap_sm90_cu_49158569_34824cuda3std6ranges3__45__cpo9iter_moveE - _ZN83_INTERNAL_14de0d54_47_flash_fwd_hdim64_512_fp16_paged_softcap_sm90_cu_49158569_34824cuda3std3__48in_placeE)
_ZN83_INTERNAL_14de0d54_47_flash_fwd_hdim64_512_fp16_paged_softcap_sm90_cu_49158569_34824cuda3std3__48in_placeE:
	.zero		1
	.type		_ZN83_INTERNAL_14de0d54_47_flash_fwd_hdim64_512_fp16_paged_softcap_sm90_cu_49158569_34824cuda3std6ranges3__45__cpo9iter_moveE,@object
	.size		_ZN83_INTERNAL_14de0d54_47_flash_fwd_hdim64_512_fp16_paged_softcap_sm90_cu_49158569_34824cuda3std6ranges3__45__cpo9iter_moveE,(_ZN83_INTERNAL_14de0d54_47_flash_fwd_hdim64_512_fp16_paged_softcap_sm90_cu_49158569_34824cuda3std3__45__cpo5beginE - _ZN83_INTERNAL_14de0d54_47_flash_fwd_hdim64_512_fp16_paged_softcap_sm90_cu_49158569_34824cuda3std6ranges3__45__cpo9iter_moveE)
_ZN83_INTERNAL_14de0d54_47_flash_fwd_hdim64_512_fp16_paged_softcap_sm90_cu_49158569_34824cuda3std6ranges3__45__cpo9iter_moveE:
	.zero		1
	.type		_ZN83_INTERNAL_14de0d54_47_flash_fwd_hdim64_512_fp16_paged_softcap_sm90_cu_49158569_34824cuda3std3__45__cpo5beginE,@object
	.size		_ZN83_INTERNAL_14de0d54_47_flash_fwd_hdim64_512_fp16_paged_softcap_sm90_cu_49158569_34824cuda3std3__45__cpo5beginE,(_ZN83_INTERNAL_14de0d54_47_flash_fwd_hdim64_512_fp16_paged_softcap_sm90_cu_49158569_34824cuda3std3__485_GLOBAL__N__14de0d54_47_flash_fwd_hdim64_512_fp16_paged_softcap_sm90_cu_49158569_34826ignoreE - _ZN83_INTERNAL_14de0d54_47_flash_fwd_hdim64_512_fp16_paged_softcap_sm90_cu_49158569_34824cuda3std3__45__cpo5beginE)
_ZN83_INTERNAL_14de0d54_47_flash_fwd_hdim64_512_fp16_paged_softcap_sm90_cu_49158569_34824cuda3std3__45__cpo5beginE:
	.zero		1
	.type		_ZN83_INTERNAL_14de0d54_47_flash_fwd_hdim64_512_fp16_paged_softcap_sm90_cu_49158569_34824cuda3std3__485_GLOBAL__N__14de0d54_47_flash_fwd_hdim64_512_fp16_paged_softcap_sm90_cu_49158569_34826ignoreE,@object
	.size		_ZN83_INTERNAL_14de0d54_47_flash_fwd_hdim64_512_fp16_paged_softcap_sm90_cu_49158569_34824cuda3std3__485_GLOBAL__N__14de0d54_47_flash_fwd_hdim64_512_fp16_paged_softcap_sm90_cu_49158569_34826ignoreE,(_ZN83_INTERNAL_14de0d54_47_flash_fwd_hdim64_512_fp16_paged_softcap_sm90_cu_49158569_34824cute7productE - _ZN83_INTERNAL_14de0d54_47_flash_fwd_hdim64_512_fp16_paged_softcap_sm90_cu_49158569_34824cuda3std3__485_GLOBAL__N__14de0d54_47_flash_fwd_hdim64_512_fp16_paged_softcap_sm90_cu_49158569_34826ignoreE)
_ZN83_INTERNAL_14de0d54_47_flash_fwd_hdim64_512_fp16_paged_softcap_sm90_cu_49158569_34824cuda3std3__485_GLOBAL__N__14de0d54_47_flash_fwd_hdim64_512_fp16_paged_softcap_sm90_cu_49158569_34826ignoreE:
	.zero		1
	.type		_ZN83_INTERNAL_14de0d54_47_flash_fwd_hdim64_512_fp16_paged_softcap_sm90_cu_49158569_34824cute7productE,@object
	.size		_ZN83_INTERNAL_14de0d54_47_flash_fwd_hdim64_512_fp16_paged_softcap_sm90_cu_49158569_34824cute7productE,(_ZN83_INTERNAL_14de0d54_47_flash_fwd_hdim64_512_fp16_paged_softcap_sm90_cu_49158569_34824cuda3std3__45__cpo3endE - _ZN83_INTERNAL_14de0d54_47_flash_fwd_hdim64_512_fp16_paged_softcap_sm90_cu_49158569_34824cute7productE)
_ZN83_INTERNAL_14de0d54_47_flash_fwd_hdim64_512_fp16_paged_softcap_sm90_cu_49158569_34824cute7productE:
	.zero		1
	.type		_ZN83_INTERNAL_14de0d54_47_flash_fwd_hdim64_512_fp16_paged_softcap_sm90_cu_49158569_34824cuda3std3__45__cpo3endE,@object
	.size		_ZN83_INTERNAL_14de0d54_47_flash_fwd_hdim64_512_fp16_paged_softcap_sm90_cu_49158569_34824cuda3std3__45__cpo3endE,(_ZN83_INTERNAL_14de0d54_47_flash_fwd_hdim64_512_fp16_paged_softcap_sm90_cu_49158569_34824cuda3std3__419piecewise_constructE - _ZN83_INTERNAL_14de0d54_47_flash_fwd_hdim64_512_fp16_paged_softcap_sm90_cu_49158569_34824cuda3std3__45__cpo3endE)
_ZN83_INTERNAL_14de0d54_47_flash_fwd_hdim64_512_fp16_paged_softcap_sm90_cu_49158569_34824cuda3std3__45__cpo3endE:
	.zero		1
	.type		_ZN83_INTERNAL_14de0d54_47_flash_fwd_hdim64_512_fp16_paged_softcap_sm90_cu_49158569_34824cuda3std3__419piecewise_constructE,@object
	.size		_ZN83_INTERNAL_14de0d54_47_flash_fwd_hdim64_512_fp16_paged_softcap_sm90_cu_49158569_34824cuda3std3__419piecewise_constructE,(_ZN83_INTERNAL_14de0d54_47_flash_fwd_hdim64_512_fp16_paged_softcap_sm90_cu_49158569_34824cuda3std3__45__cpo4cendE - _ZN83_INTERNAL_14de0d54_47_flash_fwd_hdim64_512_fp16_paged_softcap_sm90_cu_49158569_34824cuda3std3__419piecewise_constructE)
_ZN83_INTERNAL_14de0d54_47_flash_fwd_hdim64_512_fp16_paged_softcap_sm90_cu_49158569_34824cuda3std3__419piecewise_constructE:
	.zero		1
	.type		_ZN83_INTERNAL_14de0d54_47_flash_fwd_hdim64_512_fp16_paged_softcap_sm90_cu_49158569_34824cuda3std3__45__cpo4cendE,@object
	.size		_ZN83_INTERNAL_14de0d54_47_flash_fwd_hdim64_512_fp16_paged_softcap_sm90_cu_49158569_34824cuda3std3__45__cpo4cendE,(_ZN83_INTERNAL_14de0d54_47_flash_fwd_hdim64_512_fp16_paged_softcap_sm90_cu_49158569_34824cuda3std6ranges3__45__cpo4swapE - _ZN83_INTERNAL_14de0d54_47_flash_fwd_hdim64_512_fp16_paged_softcap_sm90_cu_49158569_34824cuda3std3__45__cpo4cendE)
_ZN83_INTERNAL_14de0d54_47_flash_fwd_hdim64_512_fp16_paged_softcap_sm90_cu_49158569_34824cuda3std3__45__cpo4cendE:
	.zero		1
	.type		_ZN83_INTERNAL_14de0d54_47_flash_fwd_hdim64_512_fp16_paged_softcap_sm90_cu_49158569_34824cuda3std6ranges3__45__cpo4swapE,@object
	.size		_ZN83_INTERNAL_14de0d54_47_flash_fwd_hdim64_512_fp16_paged_softcap_sm90_cu_49158569_34824cuda3std6ranges3__45__cpo4swapE,(.L_7 - _ZN83_INTERNAL_14de0d54_47_flash_fwd_hdim64_512_fp16_paged_softcap_sm90_cu_49158569_34824cuda3std6ranges3__45__cpo4swapE)
_ZN83_INTERNAL_14de0d54_47_flash_fwd_hdim64_512_fp16_paged_softcap_sm90_cu_49158569_34824cuda3std6ranges3__45__cpo4swapE:
	.zero		1
.L_7:


//--------------------- .nv.constant0._ZN7cutlass13device_kernelIN5flash11enable_sm90INS1_16FlashAttnFwdSm90INS1_25CollectiveMainloopFwdSm90ILi2EN4cute5tupleIJNS5_1CILi1EEES8_S8_EEENS6_IJNS7_ILi64EEESA_SA_EEELi512ENS_6half_tEfNS_4arch4Sm90ELb0ELb0ELb1ELb0ELb1ELb0ELb0ELb0ELb0ELb1ELb0ELb0EEENS1_21CollectiveEpilogueFwdINS6_IJSA_NS7_ILi512EEESA_EEES9_SC_SE_Li256ELb0ELb1ELb0ELb0EEENS1_29StaticPersistentTileSchedulerILb0EEEEEEEEEvNT_6ParamsE --------------------------
	.section	.nv.constant0._ZN7cutlass13device_kernelIN5flash11enable_sm90INS1_16FlashAttnFwdSm90INS1_25CollectiveMainloopFwdSm90ILi2EN4cute5tupleIJNS5_1CILi1EEES8_S8_EEENS6_IJNS7_ILi64EEESA_SA_EEELi512ENS_6half_tEfNS_4arch4Sm90ELb0ELb0ELb1ELb0ELb1ELb0ELb0ELb0ELb0ELb1ELb0ELb0EEENS1_21CollectiveEpilogueFwdINS6_IJSA_NS7_ILi512EEESA_EEES9_SC_SE_Li256ELb0ELb1ELb0ELb0EEENS1_29StaticPersistentTileSchedulerILb0EEEEEEEEEvNT_6ParamsE,"a",@progbits
	.sectionflags	@""
	.align	4
.nv.constant0._ZN7cutlass13device_kernelIN5flash11enable_sm90INS1_16FlashAttnFwdSm90INS1_25CollectiveMainloopFwdSm90ILi2EN4cute5tupleIJNS5_1CILi1EEES8_S8_EEENS6_IJNS7_ILi64EEESA_SA_EEELi512ENS_6half_tEfNS_4arch4Sm90ELb0ELb0ELb1ELb0ELb1ELb0ELb0ELb0ELb0ELb1ELb0ELb0EEENS1_21CollectiveEpilogueFwdINS6_IJSA_NS7_ILi512EEESA_EEES9_SC_SE_Li256ELb0ELb1ELb0ELb0EEENS1_29StaticPersistentTileSchedulerILb0EEEEEEEEEvNT_6ParamsE:
	.zero		3456


//--------------------- .nv.constant0._ZN7cutlass13device_kernelIN5flash11enable_sm90INS1_16FlashAttnFwdSm90INS1_25CollectiveMainloopFwdSm90ILi2EN4cute5tupleIJNS5_1CILi1EEES8_S8_EEENS6_IJNS7_ILi64EEESA_SA_EEELi512ENS_6half_tEfNS_4arch4Sm90ELb0ELb0ELb1ELb0ELb1ELb0ELb1ELb0ELb0ELb1ELb0ELb0EEENS1_21CollectiveEpilogueFwdINS6_IJSA_NS7_ILi512EEESA_EEES9_SC_SE_Li256ELb0ELb1ELb0ELb0EEENS1_29StaticPersistentTileSchedulerILb0EEEEEEEEEvNT_6ParamsE --------------------------
	.section	.nv.constant0._ZN7cutlass13device_kernelIN5flash11enable_sm90INS1_16FlashAttnFwdSm90INS1_25CollectiveMainloopFwdSm90ILi2EN4cute5tupleIJNS5_1CILi1EEES8_S8_EEENS6_IJNS7_ILi64EEESA_SA_EEELi512ENS_6half_tEfNS_4arch4Sm90ELb0ELb0ELb1ELb0ELb1ELb0ELb1ELb0ELb0ELb1ELb0ELb0EEENS1_21CollectiveEpilogueFwdINS6_IJSA_NS7_ILi512EEESA_EEES9_SC_SE_Li256ELb0ELb1ELb0ELb0EEENS1_29StaticPersistentTileSchedulerILb0EEEEEEEEEvNT_6ParamsE,"a",@progbits
	.sectionflags	@""
	.align	4
.nv.constant0._ZN7cutlass13device_kernelIN5flash11enable_sm90INS1_16FlashAttnFwdSm90INS1_25CollectiveMainloopFwdSm90ILi2EN4cute5tupleIJNS5_1CILi1EEES8_S8_EEENS6_IJNS7_ILi64EEESA_SA_EEELi512ENS_6half_tEfNS_4arch4Sm90ELb0ELb0ELb1ELb0ELb1ELb0ELb1ELb0ELb0ELb1ELb0ELb0EEENS1_21CollectiveEpilogueFwdINS6_IJSA_NS7_ILi512EEESA_EEES9_SC_SE_Li256ELb0ELb1ELb0ELb0EEENS1_29StaticPersistentTileSchedulerILb0EEEEEEEEEvNT_6ParamsE:
	.zero		3712


//--------------------- .nv.constant0._ZN7cutlass13device_kernelIN5flash11enable_sm90INS1_16FlashAttnFwdSm90INS1_25CollectiveMainloopFwdSm90ILi2EN4cute5tupleIJNS5_1CILi1EEES8_S8_EEENS6_IJNS7_ILi64EEESA_SA_EEELi512ENS_6half_tEfNS_4arch4Sm90ELb0ELb0ELb1ELb1ELb1ELb0ELb0ELb0ELb0ELb1ELb0ELb0EEENS1_21CollectiveEpilogueFwdINS6_IJSA_NS7_ILi512EEESA_EEES9_SC_SE_Li256ELb1ELb1ELb0ELb0EEENS1_36VarlenDynamicPersistentTileSchedulerILi64ELi64ELi256ELi128ELb0ELb1ELb1ELb0ELb1ELb1EEEEEEEEEvNT_6ParamsE --------------------------
	.section	.nv.constant0._ZN7cutlass13device_kernelIN5flash11enable_sm90INS1_16FlashAttnFwdSm90INS1_25CollectiveMainloopFwdSm90ILi2EN4cute5tupleIJNS5_1CILi1EEES8_S8_EEENS6_IJNS7_ILi64EEESA_SA_EEELi512ENS_6half_tEfNS_4arch4Sm90ELb0ELb0ELb1ELb1ELb1ELb0ELb0ELb0ELb0ELb1ELb0ELb0EEENS1_21CollectiveEpilogueFwdINS6_IJSA_NS7_ILi512EEESA_EEES9_SC_SE_Li256ELb1ELb1ELb0ELb0EEENS1_36VarlenDynamicPersistentTileSchedulerILi64ELi64ELi256ELi128ELb0ELb1ELb1ELb0ELb1ELb1EEEEEEEEEvNT_6ParamsE,"a",@progbits
	.sectionflags	@""
	.align	4
.nv.constant0._ZN7cutlass13device_kernelIN5flash11enable_sm90INS1_16FlashAttnFwdSm90INS1_25CollectiveMainloopFwdSm90ILi2EN4cute5tupleIJNS5_1CILi1EEES8_S8_EEENS6_IJNS7_ILi64EEESA_SA_EEELi512ENS_6half_tEfNS_4arch4Sm90ELb0ELb0ELb1ELb1ELb1ELb0ELb0ELb0ELb0ELb1ELb0ELb0EEENS1_21CollectiveEpilogueFwdINS6_IJSA_NS7_ILi512EEESA_EEES9_SC_SE_Li256ELb1ELb1ELb0ELb0EEENS1_36VarlenDynamicPersistentTileSchedulerILi64ELi64ELi256ELi128ELb0ELb1ELb1ELb0ELb1ELb1EEEEEEEEEvNT_6ParamsE:
	.zero		3584


//--------------------- .nv.constant0._ZN7cutlass13device_kernelIN5flash11enable_sm90INS1_16FlashAttnFwdSm90INS1_25CollectiveMainloopFwdSm90ILi2EN4cute5tupleIJNS5_1CILi1EEES8_S8_EEENS6_IJNS7_ILi64EEESA_SA_EEELi512ENS_6half_tEfNS_4arch4Sm90ELb0ELb0ELb1ELb1ELb1ELb1ELb0ELb0ELb0ELb1ELb0ELb0EEENS1_21CollectiveEpilogueFwdINS6_IJSA_NS7_ILi512EEESA_EEES9_SC_SE_Li256ELb1ELb1ELb0ELb0EEENS1_36VarlenDynamicPersistentTileSchedulerILi64ELi64ELi256ELi128ELb0ELb1ELb1ELb0ELb1ELb1EEEEEEEEEvNT_6ParamsE --------------------------
	.section	.nv.constant0._ZN7cutlass13device_kernelIN5flash11enable_sm90INS1_16FlashAttnFwdSm90INS1_25CollectiveMainloopFwdSm90ILi2EN4cute5tupleIJNS5_1CILi1EEES8_S8_EEENS6_IJNS7_ILi64EEESA_SA_EEELi512ENS_6half_tEfNS_4arch4Sm90ELb0ELb0ELb1ELb1ELb1ELb1ELb0ELb0ELb0ELb1ELb0ELb0EEENS1_21CollectiveEpilogueFwdINS6_IJSA_NS7_ILi512EEESA_EEES9_SC_SE_Li256ELb1ELb1ELb0ELb0EEENS1_36VarlenDynamicPersistentTileSchedulerILi64ELi64ELi256ELi128ELb0ELb1ELb1ELb0ELb1ELb1EEEEEEEEEvNT_6ParamsE,"a",@progbits
	.sectionflags	@""
	.align	4
.nv.constant0._ZN7cutlass13device_kernelIN5flash11enable_sm90INS1_16FlashAttnFwdSm90INS1_25CollectiveMainloopFwdSm90ILi2EN4cute5tupleIJNS5_1CILi1EEES8_S8_EEENS6_IJNS7_ILi64EEESA_SA_EEELi512ENS_6half_tEfNS_4arch4Sm90ELb0ELb0ELb1ELb1ELb1ELb1ELb0ELb0ELb0ELb1ELb0ELb0EEENS1_21CollectiveEpilogueFwdINS6_IJSA_NS7_ILi512EEESA_EEES9_SC_SE_Li256ELb1ELb1ELb0ELb0EEENS1_36VarlenDynamicPersistentTileSchedulerILi64ELi64ELi256ELi128ELb0ELb1ELb1ELb0ELb1ELb1EEEEEEEEEvNT_6ParamsE:
	.zero		3584


//--------------------- .nv.constant0._ZN7cutlass13device_kernelIN5flash11enable_sm90INS1_16FlashAttnFwdSm90INS1_25CollectiveMainloopFwdSm90ILi2EN4cute5tupleIJNS5_1CILi1EEES8_S8_EEENS6_IJNS7_ILi64EEESA_SA_EEELi512ENS_6half_tEfNS_4arch4Sm90ELb0ELb0ELb1ELb1ELb1ELb0ELb1ELb0ELb0ELb1ELb0ELb0EEENS1_21CollectiveEpilogueFwdINS6_IJSA_NS7_ILi512EEESA_EEES9_SC_SE_Li256ELb1ELb1ELb0ELb0EEENS1_36VarlenDynamicPersistentTileSchedulerILi64ELi64ELi256ELi128ELb0ELb1ELb1ELb0ELb1ELb1EEEEEEEEEvNT_6ParamsE --------------------------
	.section	.nv.constant0._ZN7cutlass13device_kernelIN5flash11enable_sm90INS1_16FlashAttnFwdSm90INS1_25CollectiveMainloopFwdSm90ILi2EN4cute5tupleIJNS5_1CILi1EEES8_S8_EEENS6_IJNS7_ILi64EEESA_SA_EEELi512ENS_6half_tEfNS_4arch4Sm90ELb0ELb0ELb1ELb1ELb1ELb0ELb1ELb0ELb0ELb1ELb0ELb0EEENS1_21CollectiveEpilogueFwdINS6_IJSA_NS7_ILi512EEESA_EEES9_SC_SE_Li256ELb1ELb1ELb0ELb0EEENS1_36VarlenDynamicPersistentTileSchedulerILi64ELi64ELi256ELi128ELb0ELb1ELb1ELb0ELb1ELb1EEEEEEEEEvNT_6ParamsE,"a",@progbits
	.sectionflags	@""
	.align	4
.nv.constant0._ZN7cutlass13device_kernelIN5flash11enable_sm90INS1_16FlashAttnFwdSm90INS1_25CollectiveMainloopFwdSm90ILi2EN4cute5tupleIJNS5_1CILi1EEES8_S8_EEENS6_IJNS7_ILi64EEESA_SA_EEELi512ENS_6half_tEfNS_4arch4Sm90ELb0ELb0ELb1ELb1ELb1ELb0ELb1ELb0ELb0ELb1ELb0ELb0EEENS1_21CollectiveEpilogueFwdINS6_IJSA_NS7_ILi512EEESA_EEES9_SC_SE_Li256ELb1ELb1ELb0ELb0EEENS1_36VarlenDynamicPersistentTileSchedulerILi64ELi64ELi256ELi128ELb0ELb1ELb1ELb0ELb1ELb1EEEEEEEEEvNT_6ParamsE:
	.zero		3840


//--------------------- .nv.constant0._ZN7cutlass13device_kernelIN5flash11enable_sm90INS1_16FlashAttnFwdSm90INS1_25CollectiveMainloopFwdSm90ILi2EN4cute5tupleIJNS5_1CILi1EEES8_S8_EEENS6_IJNS7_ILi64EEESA_SA_EEELi512ENS_6half_tEfNS_4arch4Sm90ELb0ELb0ELb1ELb1ELb1ELb1ELb1ELb0ELb0ELb1ELb0ELb0EEENS1_21CollectiveEpilogueFwdINS6_IJSA_NS7_ILi512EEESA_EEES9_SC_SE_Li256ELb1ELb1ELb0ELb0EEENS1_36VarlenDynamicPersistentTileSchedulerILi64ELi64ELi256ELi128ELb0ELb1ELb1ELb0ELb1ELb1EEEEEEEEEvNT_6ParamsE --------------------------
	.section	.nv.constant0._ZN7cutlass13device_kernelIN5flash11enable_sm90INS1_16FlashAttnFwdSm90INS1_25CollectiveMainloopFwdSm90ILi2EN4cute5tupleIJNS5_1CILi1EEES8_S8_EEENS6_IJNS7_ILi64EEESA_SA_EEELi512ENS_6half_tEfNS_4arch4Sm90ELb0ELb0ELb1ELb1ELb1ELb1ELb1ELb0ELb0ELb1ELb0ELb0EEENS1_21CollectiveEpilogueFwdINS6_IJSA_NS7_ILi512EEESA_EEES9_SC_SE_Li256ELb1ELb1ELb0ELb0EEENS1_36VarlenDynamicPersistentTileSchedulerILi64ELi64ELi256ELi128ELb0ELb1ELb1ELb0ELb1ELb1EEEEEEEEEvNT_6ParamsE,"a",@progbits
	.sectionflags	@""
	.align	4
.nv.constant0._ZN7cutlass13device_kernelIN5flash11enable_sm90INS1_16FlashAttnFwdSm90INS1_25CollectiveMainloopFwdSm90ILi2EN4cute5tupleIJNS5_1CILi1EEES8_S8_EEENS6_IJNS7_ILi64EEESA_SA_EEELi512ENS_6half_tEfNS_4arch4Sm90ELb0ELb0ELb1ELb1ELb1ELb1ELb1ELb0ELb0ELb1ELb0ELb0EEENS1_21CollectiveEpilogueFwdINS6_IJSA_NS7_ILi512EEESA_EEES9_SC_SE_Li256ELb1ELb1ELb0ELb0EEENS1_36VarlenDynamicPersistentTileSchedulerILi64ELi64ELi256ELi128ELb0ELb1ELb1ELb0ELb1ELb1EEEEEEEEEvNT_6ParamsE:
	.zero		3840


//--------------------- .nv.constant0._ZN7cutlass13device_kernelIN5flash11enable_sm90INS1_16FlashAttnFwdSm90INS1_25CollectiveMainloopFwdSm90ILi2EN4cute5tupleIJNS5_1CILi1EEES8_S8_EEENS6_IJNS7_ILi64EEESA_SA_EEELi512ENS_6half_tEfNS_4arch4Sm90ELb0ELb1ELb1ELb0ELb1ELb0ELb0ELb0ELb0ELb1ELb0ELb0EEENS1_21CollectiveEpilogueFwdINS6_IJSA_NS7_ILi512EEESA_EEES9_SC_SE_Li256ELb0ELb1ELb0ELb0EEENS1_30DynamicPersistentTileSchedulerILi256ELi128ELb0ELb1ELb1EEEEEEEEEvNT_6ParamsE --------------------------
	.section	.nv.constant0._ZN7cutlass13device_kernelIN5flash11enable_sm90INS1_16FlashAttnFwdSm90INS1_25CollectiveMainloopFwdSm90ILi2EN4cute5tupleIJNS5_1CILi1EEES8_S8_EEENS6_IJNS7_ILi64EEESA_SA_EEELi512ENS_6half_tEfNS_4arch4Sm90ELb0ELb1ELb1ELb0ELb1ELb0ELb0ELb0ELb0ELb1ELb0ELb0EEENS1_21CollectiveEpilogueFwdINS6_IJSA_NS7_ILi512EEESA_EEES9_SC_SE_Li256ELb0ELb1ELb0ELb0EEENS1_30DynamicPersistentTileSchedulerILi256ELi128ELb0ELb1ELb1EEEEEEEEEvNT_6ParamsE,"a",@progbits
	.sectionflags	@""
	.align	4
.nv.constant0._ZN7cutlass13device_kernelIN5flash11enable_sm90INS1_16FlashAttnFwdSm90INS1_25CollectiveMainloopFwdSm90ILi2EN4cute5tupleIJNS5_1CILi1EEES8_S8_EEENS6_IJNS7_ILi64EEESA_SA_EEELi512ENS_6half_tEfNS_4arch4Sm90ELb0ELb1ELb1ELb0ELb1ELb0ELb0ELb0ELb0ELb1ELb0ELb0EEENS1_21CollectiveEpilogueFwdINS6_IJSA_NS7_ILi512EEESA_EEES9_SC_SE_Li256ELb0ELb1ELb0ELb0EEENS1_30DynamicPersistentTileSchedulerILi256ELi128ELb0ELb1ELb1EEEEEEEEEvNT_6ParamsE:
	.zero		3584


//--------------------- .nv.constant0._ZN7cutlass13device_kernelIN5flash11enable_sm90INS1_16FlashAttnFwdSm90INS1_25CollectiveMainloopFwdSm90ILi2EN4cute5tupleIJNS5_1CILi1EEES8_S8_EEENS6_IJNS7_ILi64EEESA_SA_EEELi512ENS_6half_tEfNS_4arch4Sm90ELb0ELb1ELb1ELb0ELb1ELb0ELb1ELb0ELb0ELb1ELb0ELb0EEENS1_21CollectiveEpilogueFwdINS6_IJSA_NS7_ILi512EEESA_EEES9_SC_SE_Li256ELb0ELb1ELb0ELb0EEENS1_30DynamicPersistentTileSchedulerILi256ELi128ELb0ELb1ELb1EEEEEEEEEvNT_6ParamsE --------------------------
	.section	.nv.constant0._ZN7cutlass13device_kernelIN5flash11enable_sm90INS1_16FlashAttnFwdSm90INS1_25CollectiveMainloopFwdSm90ILi2EN4cute5tupleIJNS5_1CILi1EEES8_S8_EEENS6_IJNS7_ILi64EEESA_SA_EEELi512ENS_6half_tEfNS_4arch4Sm90ELb0ELb1ELb1ELb0ELb1ELb0ELb1ELb0ELb0ELb1ELb0ELb0EEENS1_21CollectiveEpilogueFwdINS6_IJSA_NS7_ILi512EEESA_EEES9_SC_SE_Li256ELb0ELb1ELb0ELb0EEENS1_30DynamicPersistentTileSchedulerILi256ELi128ELb0ELb1ELb1EEEEEEEEEvNT_6ParamsE,"a",@progbits
	.sectionflags	@""
	.align	4
.nv.constant0._ZN7cutlass13device_kernelIN5flash11enable_sm90INS1_16FlashAttnFwdSm90INS1_25CollectiveMainloopFwdSm90ILi2EN4cute5tupleIJNS5_1CILi1EEES8_S8_EEENS6_IJNS7_ILi64EEESA_SA_EEELi512ENS_6half_tEfNS_4arch4Sm90ELb0ELb1ELb1ELb0ELb1ELb0ELb1ELb0ELb0ELb1ELb0ELb0EEENS1_21CollectiveEpilogueFwdINS6_IJSA_NS7_ILi512EEESA_EEES9_SC_SE_Li256ELb0ELb1ELb0ELb0EEENS1_30DynamicPersistentTileSchedulerILi256ELi128ELb0ELb1ELb1EEEEEEEEEvNT_6ParamsE:
	.zero		3840


//--------------------- .nv.constant0._ZN7cutlass13device_kernelIN5flash11enable_sm90INS1_16FlashAttnFwdSm90INS1_25CollectiveMainloopFwdSm90ILi2EN4cute5tupleIJNS5_1CILi1EEES8_S8_EEENS6_IJNS7_ILi64EEESA_SA_EEELi512ENS_6half_tEfNS_4arch4Sm90ELb0ELb1ELb1ELb1ELb1ELb0ELb0ELb0ELb0ELb1ELb0ELb0EEENS1_21CollectiveEpilogueFwdINS6_IJSA_NS7_ILi512EEESA_EEES9_SC_SE_Li256ELb1ELb1ELb0ELb0EEENS1_36VarlenDynamicPersistentTileSchedulerILi64ELi64ELi256ELi128ELb0ELb1ELb1ELb1ELb0ELb1EEEEEEEEEvNT_6ParamsE --------------------------
	.section	.nv.constant0._ZN7cutlass13device_kernelIN5flash11enable_sm90INS1_16FlashAttnFwdSm90INS1_25CollectiveMainloopFwdSm90ILi2EN4cute5tupleIJNS5_1CILi1EEES8_S8_EEENS6_IJNS7_ILi64EEESA_SA_EEELi512ENS_6half_tEfNS_4arch4Sm90ELb0ELb1ELb1ELb1ELb1ELb0ELb0ELb0ELb0ELb1ELb0ELb0EEENS1_21CollectiveEpilogueFwdINS6_IJSA_NS7_ILi512EEESA_EEES9_SC_SE_Li256ELb1ELb1ELb0ELb0EEENS1_36VarlenDynamicPersistentTileSchedulerILi64ELi64ELi256ELi128ELb0ELb1ELb1ELb1ELb0ELb1EEEEEEEEEvNT_6ParamsE,"a",@progbits
	.sectionflags	@""
	.align	4
.nv.constant0._ZN7cutlass13device_kernelIN5flash11enable_sm90INS1_16FlashAttnFwdSm90INS1_25CollectiveMainloopFwdSm90ILi2EN4cute5tupleIJNS5_1CILi1EEES8_S8_EEENS6_IJNS7_ILi64EEESA_SA_EEELi512ENS_6half_tEfNS_4arch4Sm90ELb0ELb1ELb1ELb1ELb1ELb0ELb0ELb0ELb0ELb1ELb0ELb0EEENS1_21CollectiveEpilogueFwdINS6_IJSA_NS7_ILi512EEESA_EEES9_SC_SE_Li256ELb1ELb1ELb0ELb0EEENS1_36VarlenDynamicPersistentTileSchedulerILi64ELi64ELi256ELi128ELb0ELb1ELb1ELb1ELb0ELb1EEEEEEEEEvNT_6ParamsE:
	.zero		3584


//--------------------- .nv.constant0._ZN7cutlass13device_kernelIN5flash11enable_sm90INS1_16FlashAttnFwdSm90INS1_25CollectiveMainloopFwdSm90ILi2EN4cute5tupleIJNS5_1CILi1EEES8_S8_EEENS6_IJNS7_ILi64EEESA_SA_EEELi512ENS_6half_tEfNS_4arch4Sm90ELb0ELb1ELb1ELb1ELb1ELb1ELb0ELb0ELb0ELb1ELb0ELb0EEENS1_21CollectiveEpilogueFwdINS6_IJSA_NS7_ILi512EEESA_EEES9_SC_SE_Li256ELb1ELb1ELb0ELb0EEENS1_36VarlenDynamicPersistentTileSchedulerILi64ELi64ELi256ELi128ELb0ELb1ELb1ELb1ELb0ELb1EEEEEEEEEvNT_6ParamsE --------------------------
	.section	.nv.constant0._ZN7cutlass13device_kernelIN5flash11enable_sm90INS1_16FlashAttnFwdSm90INS1_25CollectiveMainloopFwdSm90ILi2EN4cute5tupleIJNS5_1CILi1EEES8_S8_EEENS6_IJNS7_ILi64EEESA_SA_EEELi512ENS_6half_tEfNS_4arch4Sm90ELb0ELb1ELb1ELb1ELb1ELb1ELb0ELb0ELb0ELb1ELb0ELb0EEENS1_21CollectiveEpilogueFwdINS6_IJSA_NS7_ILi512EEESA_EEES9_SC_SE_Li256ELb1ELb1ELb0ELb0EEENS1_36VarlenDynamicPersistentTileSchedulerILi64ELi64ELi256ELi128ELb0ELb1ELb1ELb1ELb0ELb1EEEEEEEEEvNT_6ParamsE,"a",@progbits
	.sectionflags	@""
	.align	4
.nv.constant0._ZN7cutlass13device_kernelIN5flash11enable_sm90INS1_16FlashAttnFwdSm90INS1_25CollectiveMainloopFwdSm90ILi2EN4cute5tupleIJNS5_1CILi1EEES8_S8_EEENS6_IJNS7_ILi64EEESA_SA_EEELi512ENS_6half_tEfNS_4arch4Sm90ELb0ELb1ELb1ELb1ELb1ELb1ELb0ELb0ELb0ELb1ELb0ELb0EEENS1_21CollectiveEpilogueFwdINS6_IJSA_NS7_ILi512EEESA_EEES9_SC_SE_Li256ELb1ELb1ELb0ELb0EEENS1_36VarlenDynamicPersistentTileSchedulerILi64ELi64ELi256ELi128ELb0ELb1ELb1ELb1ELb0ELb1EEEEEEEEEvNT_6ParamsE:
	.zero		3584


//--------------------- .nv.constant0._ZN7cutlass13device_kernelIN5flash11enable_sm90INS1_16FlashAttnFwdSm90INS1_25CollectiveMainloopFwdSm90ILi2EN4cute5tupleIJNS5_1CILi1EEES8_S8_EEENS6_IJNS7_ILi64EEESA_SA_EEELi512ENS_6half_tEfNS_4arch4Sm90ELb0ELb1ELb1ELb1ELb1ELb0ELb1ELb0ELb0ELb1ELb0ELb0EEENS1_21CollectiveEpilogueFwdINS6_IJSA_NS7_ILi512EEESA_EEES9_SC_SE_Li256ELb1ELb1ELb0ELb0EEENS1_36VarlenDynamicPersistentTileSchedulerILi64ELi64ELi256ELi128ELb0ELb1ELb1ELb1ELb0ELb1EEEEEEEEEvNT_6ParamsE --------------------------
	.section	.nv.constant0._ZN7cutlass13device_kernelIN5flash11enable_sm90INS1_16FlashAttnFwdSm90INS1_25CollectiveMainloopFwdSm90ILi2EN4cute5tupleIJNS5_1CILi1EEES8_S8_EEENS6_IJNS7_ILi64EEESA_SA_EEELi512ENS_6half_tEfNS_4arch4Sm90ELb0ELb1ELb1ELb1ELb1ELb0ELb1ELb0ELb0ELb1ELb0ELb0EEENS1_21CollectiveEpilogueFwdINS6_IJSA_NS7_ILi512EEESA_EEES9_SC_SE_Li256ELb1ELb1ELb0ELb0EEENS1_36VarlenDynamicPersistentTileSchedulerILi64ELi64ELi256ELi128ELb0ELb1ELb1ELb1ELb0ELb1EEEEEEEEEvNT_6ParamsE,"a",@progbits
	.sectionflags	@""
	.align	4
.nv.constant0._ZN7cutlass13device_kernelIN5flash11enable_sm90INS1_16FlashAttnFwdSm90INS1_25CollectiveMainloopFwdSm90ILi2EN4cute5tupleIJNS5_1CILi1EEES8_S8_EEENS6_IJNS7_ILi64EEESA_SA_EEELi512ENS_6half_tEfNS_4arch4Sm90ELb0ELb1ELb1ELb1ELb1ELb0ELb1ELb0ELb0ELb1ELb0ELb0EEENS1_21CollectiveEpilogueFwdINS6_IJSA_NS7_ILi512EEESA_EEES9_SC_SE_Li256ELb1ELb1ELb0ELb0EEENS1_36VarlenDynamicPersistentTileSchedulerILi64ELi64ELi256ELi128ELb0ELb1ELb1ELb1ELb0ELb1EEEEEEEEEvNT_6ParamsE:
	.zero		3840


//--------------------- .nv.constant0._ZN7cutlass13device_kernelIN5flash11enable_sm90INS1_16FlashAttnFwdSm90INS1_25CollectiveMainloopFwdSm90ILi2EN4cute5tupleIJNS5_1CILi1EEES8_S8_EEENS6_IJNS7_ILi64EEESA_SA_EEELi512ENS_6half_tEfNS_4arch4Sm90ELb0ELb1ELb1ELb1ELb1ELb1ELb1ELb0ELb0ELb1ELb0ELb0EEENS1_21CollectiveEpilogueFwdINS6_IJSA_NS7_ILi512EEESA_EEES9_SC_SE_Li256ELb1ELb1ELb0ELb0EEENS1_36VarlenDynamicPersistentTileSchedulerILi64ELi64ELi256ELi128ELb0ELb1ELb1ELb1ELb0ELb1EEEEEEEEEvNT_6ParamsE --------------------------
	.section	.nv.constant0._ZN7cutlass13device_kernelIN5flash11enable_sm90INS1_16FlashAttnFwdSm90INS1_25CollectiveMainloopFwdSm90ILi2EN4cute5tupleIJNS5_1CILi1EEES8_S8_EEENS6_IJNS7_ILi64EEESA_SA_EEELi512ENS_6half_tEfNS_4arch4Sm90ELb0ELb1ELb1ELb1ELb1ELb1ELb1ELb0ELb0ELb1ELb0ELb0EEENS1_21CollectiveEpilogueFwdINS6_IJSA_NS7_ILi512EEESA_EEES9_SC_SE_Li256ELb1ELb1ELb0ELb0EEENS1_36VarlenDynamicPersistentTileSchedulerILi64ELi64ELi256ELi128ELb0ELb1ELb1ELb1ELb0ELb1EEEEEEEEEvNT_6ParamsE,"a",@progbits
	.sectionflags	@""
	.align	4
.nv.constant0._ZN7cutlass13device_kernelIN5flash11enable_sm90INS1_16FlashAttnFwdSm90INS1_25CollectiveMainloopFwdSm90ILi2EN4cute5tupleIJNS5_1CILi1EEES8_S8_EEENS6_IJNS7_ILi64EEESA_SA_EEELi512ENS_6half_tEfNS_4arch4Sm90ELb0ELb1ELb1ELb1ELb1ELb1ELb1ELb0ELb0ELb1ELb0ELb0EEENS1_21CollectiveEpilogueFwdINS6_IJSA_NS7_ILi512EEESA_EEES9_SC_SE_Li256ELb1ELb1ELb0ELb0EEENS1_36VarlenDynamicPersistentTileSchedulerILi64ELi64ELi256ELi128ELb0ELb1ELb1ELb1ELb0ELb1EEEEEEEEEvNT_6ParamsE:
	.zero		3840


//--------------------- .nv.constant0._ZN7cutlass13device_kernelIN5flash11enable_sm90INS1_16FlashAttnFwdSm90INS1_25CollectiveMainloopFwdSm90ILi2EN4cute5tupleIJNS5_1CILi1EEES8_S8_EEENS6_IJNS7_ILi64EEESA_SA_EEELi512ENS_6half_tEfNS_4arch4Sm90ELb1ELb0ELb1ELb0ELb1ELb0ELb0ELb0ELb0ELb1ELb0ELb0EEENS1_21CollectiveEpilogueFwdINS6_IJSA_NS7_ILi512EEESA_EEES9_SC_SE_Li256ELb0ELb1ELb0ELb0EEENS1_30DynamicPersistentTileSchedulerILi256ELi128ELb0ELb1ELb1EEEEEEEEEvNT_6ParamsE --------------------------
	.section	.nv.constant0._ZN7cutlass13device_kernelIN5flash11enable_sm90INS1_16FlashAttnFwdSm90INS1_25CollectiveMainloopFwdSm90ILi2EN4cute5tupleIJNS5_1CILi1EEES8_S8_EEENS6_IJNS7_ILi64EEESA_SA_EEELi512ENS_6half_tEfNS_4arch4Sm90ELb1ELb0ELb1ELb0ELb1ELb0ELb0ELb0ELb0ELb1ELb0ELb0EEENS1_21CollectiveEpilogueFwdINS6_IJSA_NS7_ILi512EEESA_EEES9_SC_SE_Li256ELb0ELb1ELb0ELb0EEENS1_30DynamicPersistentTileSchedulerILi256ELi128ELb0ELb1ELb1EEEEEEEEEvNT_6ParamsE,"a",@progbits
	.sectionflags	@""
	.align	4
.nv.constant0._ZN7cutlass13device_kernelIN5flash11enable_sm90INS1_16FlashAttnFwdSm90INS1_25CollectiveMainloopFwdSm90ILi2EN4cute5tupleIJNS5_1CILi1EEES8_S8_EEENS6_IJNS7_ILi64EEESA_SA_EEELi512ENS_6half_tEfNS_4arch4Sm90ELb1ELb0ELb1ELb0ELb1ELb0ELb0ELb0ELb0ELb1ELb0ELb0EEENS1_21CollectiveEpilogueFwdINS6_IJSA_NS7_ILi512EEESA_EEES9_SC_SE_Li256ELb0ELb1ELb0ELb0EEENS1_30DynamicPersistentTileSchedulerILi256ELi128ELb0ELb1ELb1EEEEEEEEEvNT_6ParamsE:
	.zero		3584


//--------------------- .nv.constant0._ZN7cutlass13device_kernelIN5flash11enable_sm90INS1_16FlashAttnFwdSm90INS1_25CollectiveMainloopFwdSm90ILi2EN4cute5tupleIJNS5_1CILi1EEES8_S8_EEENS6_IJNS7_ILi64EEESA_SA_EEELi512ENS_6half_tEfNS_4arch4Sm90ELb1ELb0ELb1ELb0ELb1ELb0ELb1ELb0ELb0ELb1ELb0ELb0EEENS1_21CollectiveEpilogueFwdINS6_IJSA_NS7_ILi512EEESA_EEES9_SC_SE_Li256ELb0ELb1ELb0ELb0EEENS1_30DynamicPersistentTileSchedulerILi256ELi128ELb0ELb1ELb1EEEEEEEEEvNT_6ParamsE --------------------------
	.section	.nv.constant0._ZN7cutlass13device_kernelIN5flash11enable_sm90INS1_16FlashAttnFwdSm90INS1_25CollectiveMainloopFwdSm90ILi2EN4cute5tupleIJNS5_1CILi1EEES8_S8_EEENS6_IJNS7_ILi64EEESA_SA_EEELi512ENS_6half_tEfNS_4arch4Sm90ELb1ELb0ELb1ELb0ELb1ELb0ELb1ELb0ELb0ELb1ELb0ELb0EEENS1_21CollectiveEpilogueFwdINS6_IJSA_NS7_ILi512EEESA_EEES9_SC_SE_Li256ELb0ELb1ELb0ELb0EEENS1_30DynamicPersistentTileSchedulerILi256ELi128ELb0ELb1ELb1EEEEEEEEEvNT_6ParamsE,"a",@progbits
	.sectionflags	@""
	.align	4
.nv.constant0._ZN7cutlass13device_kernelIN5flash11enable_sm90INS1_16FlashAttnFwdSm90INS1_25CollectiveMainloopFwdSm90ILi2EN4cute5tupleIJNS5_1CILi1EEES8_S8_EEENS6_IJNS7_ILi64EEESA_SA_EEELi512ENS_6half_tEfNS_4arch4Sm90ELb1ELb0ELb1ELb0ELb1ELb0ELb1ELb0ELb0ELb1ELb0ELb0EEENS1_21CollectiveEpilogueFwdINS6_IJSA_NS7_ILi512EEESA_EEES9_SC_SE_Li256ELb0ELb1ELb0ELb0EEENS1_30DynamicPersistentTileSchedulerILi256ELi128ELb0ELb1ELb1EEEEEEEEEvNT_6ParamsE:
	.zero		3840


//--------------------- .nv.constant0._ZN7cutlass13device_kernelIN5flash11enable_sm90INS1_16FlashAttnFwdSm90INS1_25CollectiveMainloopFwdSm90ILi2EN4cute5tupleIJNS5_1CILi1EEES8_S8_EEENS6_IJNS7_ILi64EEESA_SA_EEELi512ENS_6half_tEfNS_4arch4Sm90ELb1ELb0ELb1ELb1ELb1ELb0ELb0ELb0ELb0ELb1ELb0ELb0EEENS1_21CollectiveEpilogueFwdINS6_IJSA_NS7_ILi512EEESA_EEES9_SC_SE_Li256ELb1ELb1ELb0ELb0EEENS1_36VarlenDynamicPersistentTileSchedulerILi64ELi64ELi256ELi128ELb0ELb1ELb1ELb1ELb1ELb1EEEEEEEEEvNT_6ParamsE --------------------------
	.section	.nv.constant0._ZN7cutlass13device_kernelIN5flash11enable_sm90INS1_16FlashAttnFwdSm90INS1_25CollectiveMainloopFwdSm90ILi2EN4cute5tupleIJNS5_1CILi1EEES8_S8_EEENS6_IJNS7_ILi64EEESA_SA_EEELi512ENS_6half_tEfNS_4arch4Sm90ELb1ELb0ELb1ELb1ELb1ELb0ELb0ELb0ELb0ELb1ELb0ELb0EEENS1_21CollectiveEpilogueFwdINS6_IJSA_NS7_ILi512EEESA_EEES9_SC_SE_Li256ELb1ELb1ELb0ELb0EEENS1_36VarlenDynamicPersistentTileSchedulerILi64ELi64ELi256ELi128ELb0ELb1ELb1ELb1ELb1ELb1EEEEEEEEEvNT_6ParamsE,"a",@progbits
	.sectionflags	@""
	.align	4
.nv.constant0._ZN7cutlass13device_kernelIN5flash11enable_sm90INS1_16FlashAttnFwdSm90INS1_25CollectiveMainloopFwdSm90ILi2EN4cute5tupleIJNS5_1CILi1EEES8_S8_EEENS6_IJNS7_ILi64EEESA_SA_EEELi512ENS_6half_tEfNS_4arch4Sm90ELb1ELb0ELb1ELb1ELb1ELb0ELb0ELb0ELb0ELb1ELb0ELb0EEENS1_21CollectiveEpilogueFwdINS6_IJSA_NS7_ILi512EEESA_EEES9_SC_SE_Li256ELb1ELb1ELb0ELb0EEENS1_36VarlenDynamicPersistentTileSchedulerILi64ELi64ELi256ELi128ELb0ELb1ELb1ELb1ELb1ELb1EEEEEEEEEvNT_6ParamsE:
	.zero		3584


//--------------------- .nv.constant0._ZN7cutlass13device_kernelIN5flash11enable_sm90INS1_16FlashAttnFwdSm90INS1_25CollectiveMainloopFwdSm90ILi2EN4cute5tupleIJNS5_1CILi1EEES8_S8_EEENS6_IJNS7_ILi64EEESA_SA_EEELi512ENS_6half_tEfNS_4arch4Sm90ELb1ELb0ELb1ELb1ELb1ELb1ELb0ELb0ELb0ELb1ELb0ELb0EEENS1_21CollectiveEpilogueFwdINS6_IJSA_NS7_ILi512EEESA_EEES9_SC_SE_Li256ELb1ELb1ELb0ELb0EEENS1_36VarlenDynamicPersistentTileSchedulerILi64ELi64ELi256ELi128ELb0ELb1ELb1ELb1ELb1ELb1EEEEEEEEEvNT_6ParamsE --------------------------
	.section	.nv.constant0._ZN7cutlass13device_kernelIN5flash11enable_sm90INS1_16FlashAttnFwdSm90INS1_25CollectiveMainloopFwdSm90ILi2EN4cute5tupleIJNS5_1CILi1EEES8_S8_EEENS6_IJNS7_ILi64EEESA_SA_EEELi512ENS_6half_tEfNS_4arch4Sm90ELb1ELb0ELb1ELb1ELb1ELb1ELb0ELb0ELb0ELb1ELb0ELb0EEENS1_21CollectiveEpilogueFwdINS6_IJSA_NS7_ILi512EEESA_EEES9_SC_SE_Li256ELb1ELb1ELb0ELb0EEENS1_36VarlenDynamicPersistentTileSchedulerILi64ELi64ELi256ELi128ELb0ELb1ELb1ELb1ELb1ELb1EEEEEEEEEvNT_6ParamsE,"a",@progbits
	.sectionflags	@""
	.align	4
.nv.constant0._ZN7cutlass13device_kernelIN5flash11enable_sm90INS1_16FlashAttnFwdSm90INS1_25CollectiveMainloopFwdSm90ILi2EN4cute5tupleIJNS5_1CILi1EEES8_S8_EEENS6_IJNS7_ILi64EEESA_SA_EEELi512ENS_6half_tEfNS_4arch4Sm90ELb1ELb0ELb1ELb1ELb1ELb1ELb0ELb0ELb0ELb1ELb0ELb0EEENS1_21CollectiveEpilogueFwdINS6_IJSA_NS7_ILi512EEESA_EEES9_SC_SE_Li256ELb1ELb1ELb0ELb0EEENS1_36VarlenDynamicPersistentTileSchedulerILi64ELi64ELi256ELi128ELb0ELb1ELb1ELb1ELb1ELb1EEEEEEEEEvNT_6ParamsE:
	.zero		3584


//--------------------- .nv.constant0._ZN7cutlass13device_kernelIN5flash11enable_sm90INS1_16FlashAttnFwdSm90INS1_25CollectiveMainloopFwdSm90ILi2EN4cute5tupleIJNS5_1CILi1EEES8_S8_EEENS6_IJNS7_ILi64EEESA_SA_EEELi512ENS_6half_tEfNS_4arch4Sm90ELb1ELb0ELb1ELb1ELb1ELb0ELb1ELb0ELb0ELb1ELb0ELb0EEENS1_21CollectiveEpilogueFwdINS6_IJSA_NS7_ILi512EEESA_EEES9_SC_SE_Li256ELb1ELb1ELb0ELb0EEENS1_36VarlenDynamicPersistentTileSchedulerILi64ELi64ELi256ELi128ELb0ELb1ELb1ELb1ELb1ELb1EEEEEEEEEvNT_6ParamsE --------------------------
	.section	.nv.constant0._ZN7cutlass13device_kernelIN5flash11enable_sm90INS1_16FlashAttnFwdSm90INS1_25CollectiveMainloopFwdSm90ILi2EN4cute5tupleIJNS5_1CILi1EEES8_S8_EEENS6_IJNS7_ILi64EEESA_SA_EEELi512ENS_6half_tEfNS_4arch4Sm90ELb1ELb0ELb1ELb1ELb1ELb0ELb1ELb0ELb0ELb1ELb0ELb0EEENS1_21CollectiveEpilogueFwdINS6_IJSA_NS7_ILi512EEESA_EEES9_SC_SE_Li256ELb1ELb1ELb0ELb0EEENS1_36VarlenDynamicPersistentTileSchedulerILi64ELi64ELi256ELi128ELb0ELb1ELb1ELb1ELb1ELb1EEEEEEEEEvNT_6ParamsE,"a",@progbits
	.sectionflags	@""
	.align	4
.nv.constant0._ZN7cutlass13device_kernelIN5flash11enable_sm90INS1_16FlashAttnFwdSm90INS1_25CollectiveMainloopFwdSm90ILi2EN4cute5tupleIJNS5_1CILi1EEES8_S8_EEENS6_IJNS7_ILi64EEESA_SA_EEELi512ENS_6half_tEfNS_4arch4Sm90ELb1ELb0ELb1ELb1ELb1ELb0ELb1ELb0ELb0ELb1ELb0ELb0EEENS1_21CollectiveEpilogueFwdINS6_IJSA_NS7_ILi512EEESA_EEES9_SC_SE_Li256ELb1ELb1ELb0ELb0EEENS1_36VarlenDynamicPersistentTileSchedulerILi64ELi64ELi256ELi128ELb0ELb1ELb1ELb1ELb1ELb1EEEEEEEEEvNT_6ParamsE:
	.zero		3840


//--------------------- .nv.constant0._ZN7cutlass13device_kernelIN5flash11enable_sm90INS1_16FlashAttnFwdSm90INS1_25CollectiveMainloopFwdSm90ILi2EN4cute5tupleIJNS5_1CILi1EEES8_S8_EEENS6_IJNS7_ILi64EEESA_SA_EEELi512ENS_6half_tEfNS_4arch4Sm90ELb1ELb0ELb1ELb1ELb1ELb1ELb1ELb0ELb0ELb1ELb0ELb0EEENS1_21CollectiveEpilogueFwdINS6_IJSA_NS7_ILi512EEESA_EEES9_SC_SE_Li256ELb1ELb1ELb0ELb0EEENS1_36VarlenDynamicPersistentTileSchedulerILi64ELi64ELi256ELi128ELb0ELb1ELb1ELb1ELb1ELb1EEEEEEEEEvNT_6ParamsE --------------------------
	.section	.nv.constant0._ZN7cutlass13device_kernelIN5flash11enable_sm90INS1_16FlashAttnFwdSm90INS1_25CollectiveMainloopFwdSm90ILi2EN4cute5tupleIJNS5_1CILi1EEES8_S8_EEENS6_IJNS7_ILi64EEESA_SA_EEELi512ENS_6half_tEfNS_4arch4Sm90ELb1ELb0ELb1ELb1ELb1ELb1ELb1ELb0ELb0ELb1ELb0ELb0EEENS1_21CollectiveEpilogueFwdINS6_IJSA_NS7_ILi512EEESA_EEES9_SC_SE_Li256ELb1ELb1ELb0ELb0EEENS1_36VarlenDynamicPersistentTileSchedulerILi64ELi64ELi256ELi128ELb0ELb1ELb1ELb1ELb1ELb1EEEEEEEEEvNT_6ParamsE,"a",@progbits
	.sectionflags	@""
	.align	4
.nv.constant0._ZN7cutlass13device_kernelIN5flash11enable_sm90INS1_16FlashAttnFwdSm90INS1_25CollectiveMainloopFwdSm90ILi2EN4cute5tupleIJNS5_1CILi1EEES8_S8_EEENS6_IJNS7_ILi64EEESA_SA_EEELi512ENS_6half_tEfNS_4arch4Sm90ELb1ELb0ELb1ELb1ELb1ELb1ELb1ELb0ELb0ELb1ELb0ELb0EEENS1_21CollectiveEpilogueFwdINS6_IJSA_NS7_ILi512EEESA_EEES9_SC_SE_Li256ELb1ELb1ELb0ELb0EEENS1_36VarlenDynamicPersistentTileSchedulerILi64ELi64ELi256ELi128ELb0ELb1ELb1ELb1ELb1ELb1EEEEEEEEEvNT_6ParamsE:
	.zero		3840


//--------------------- SYMBOLS --------------------------

	.type		.nv.reservedSmem.offset0,@object
	.size		.nv.reservedSmem.offset0,0x4
